// auto-generated by cutlass_sweep.gemm — config: {"arch": "sm_90", "cluster_m": 4, "cluster_n": 1, "dtype": "e5m2", "dtype_b": "e5m2", "layout": "nt", "stages": 0, "tile_k": 64, "tile_m": 256, "tile_n": 256}
#include "cutlass/cutlass.h"
#include "cutlass/gemm/collective/collective_builder.hpp"
#include "cutlass/gemm/device/gemm_universal_adapter.h"
#include "cutlass/gemm/kernel/gemm_universal.hpp"
#include "cutlass/epilogue/collective/collective_builder.hpp"

using ElemA = cutlass::float_e5m2_t;
using ElemB = cutlass::float_e5m2_t;
using ElemCD = cutlass::float_e5m2_t;
using Acc  = float;
using TileShape    = cute::Shape<cute::_256, cute::_256, cute::_64>;
using ClusterShape = cute::Shape<cute::_4, cute::_1, cute::_1>;

using CollectiveEpilogue = typename cutlass::epilogue::collective::CollectiveBuilder<
    cutlass::arch::Sm90, cutlass::arch::OpClassTensorOp,
    TileShape, ClusterShape,
    cutlass::epilogue::collective::EpilogueTileAuto,
    Acc, Acc,
    ElemCD, cutlass::layout::RowMajor, 128 / cutlass::sizeof_bits<ElemCD>::value,
    ElemCD, cutlass::layout::RowMajor, 128 / cutlass::sizeof_bits<ElemCD>::value,
    cutlass::epilogue::collective::EpilogueScheduleAuto
  >::CollectiveOp;

using CollectiveMainloop = typename cutlass::gemm::collective::CollectiveBuilder<
    cutlass::arch::Sm90, cutlass::arch::OpClassTensorOp,
    ElemA, cutlass::layout::RowMajor, 128 / cutlass::sizeof_bits<ElemA>::value,
    ElemB, cutlass::layout::ColumnMajor, 128 / cutlass::sizeof_bits<ElemB>::value,
    Acc,
    TileShape, ClusterShape,
    cutlass::gemm::collective::StageCountAutoCarveout<static_cast<int>(sizeof(typename CollectiveEpilogue::SharedStorage))>,
    cutlass::gemm::collective::KernelScheduleAuto
  >::CollectiveOp;

using GemmKernel = cutlass::gemm::kernel::GemmUniversal<
    cute::Shape<int,int,int,int>,
    CollectiveMainloop,
    CollectiveEpilogue
>;
using Gemm = cutlass::gemm::device::GemmUniversalAdapter<GemmKernel>;

// Force the device kernel symbol into the cubin without needing a host main.
auto* _anchor = &cutlass::device_kernel<GemmKernel>;


// ===== COMPILED SASS (sm_90a) =====

	.target	sm_90a

	.elftype	@"ET_EXEC"


//--------------------- .note.nv.tkinfo           --------------------------
	.section	.note.nv.tkinfo,"",@"SHT_NOTE"
	.sectionflags	@"SHF_NOTE_NV_TKINFO"
	.tkinfo
        /*0018*/ 	.word	0x00000002
        /*0030*/ 	.string	""
        /*0030*/ 	.string	"ptxas"
        /*0030*/ 	.string	"Cuda compilation tools, release 13.0, V13.0.88"
        /*0030*/ 	.string	"Build cuda_13.0.r13.0/compiler.36424714_0"
        /*0030*/ 	.string	"-arch sm_90a -m 64 "



//--------------------- .note.nv.cuinfo           --------------------------
	.section	.note.nv.cuinfo,"",@"SHT_NOTE"
	.sectionflags	@"SHF_NOTE_NV_CUINFO"
        /*0018*/ 	.short	0x0002
        /*001a*/ 	.short	0x005a
        /*001c*/ 	.short	0x0082
	.zero		2


//--------------------- .nv.info                  --------------------------
	.section	.nv.info,"",@"SHT_CUDA_INFO"
	.align	4


	//----- nvinfo : EIATTR_REGCOUNT
	.align		4
        /*0000*/ 	.byte	0x04, 0x2f
        /*0002*/ 	.short	(.L_12 - .L_11)
	.align		4
.L_11:
        /*0004*/ 	.word	index@(_ZN7cutlass13device_kernelINS_4gemm6kernel13GemmUniversalIN4cute5tupleIJiiiiEEENS1_10collective13CollectiveMmaINS1_37MainloopSm90TmaGmmaWarpSpecializedFP8ILi7ENS5_IJNS4_1CILi4EEENSA_ILi1EEESC_EEENS1_35KernelTmaWarpSpecializedCooperativeEEENS5_IJNSA_ILi256EEESG_NSA_ILi64EEEEEENS_12float_e5m2_tENS5_IJlSC_lEEESJ_SK_NS4_8TiledMMAINS4_8MMA_AtomIJNS4_4SM904GMMA31MMA_64x256x32_F32E5M2E5M2_SS_TNILNSO_7ScaleInE1ELSQ_1EEEEEENS4_6LayoutINS5_IJNSA_ILi2EEESC_SC_EEENS5_IJSC_NSA_ILi0EEESW_EEEEENS5_IJNS4_10UnderscoreESZ_SZ_EEEEENS4_13SM90_TMA_LOADENS4_14ComposedLayoutINS4_7SwizzleILi2ELi4ELi3EEENS4_18smem_ptr_flag_bitsILi8EEENST_INS5_IJNSA_ILi8EEESH_EEENS5_IJSH_SC_EEEEEEEvNS4_8identityENS4_23SM90_TMA_LOAD_MULTICASTES1C_vS1D_EENS_8epilogue10collective6detail29Sm90TmaWarpSpecializedAdapterINS1H_15DefaultEpilogueISJ_SK_SK_NS1G_6thread17LinearCombinationISJ_Li1EffLNS1L_9ScaleType4KindE0ELNS_15FloatRoundStyleE2ESJ_EENS1_15EpilogueDefaultEEEEEvvEEEEvNT_6ParamsE)
        /*0008*/ 	.word	0x000000a8


	//----- nvinfo : EIATTR_FRAME_SIZE
	.align		4
.L_12:
        /*000c*/ 	.byte	0x04, 0x11
        /*000e*/ 	.short	(.L_14 - .L_13)
	.align		4
.L_13:
        /*0010*/ 	.word	index@(_ZN7cutlass13device_kernelINS_4gemm6kernel13GemmUniversalIN4cute5tupleIJiiiiEEENS1_10collective13CollectiveMmaINS1_37MainloopSm90TmaGmmaWarpSpecializedFP8ILi7ENS5_IJNS4_1CILi4EEENSA_ILi1EEESC_EEENS1_35KernelTmaWarpSpecializedCooperativeEEENS5_IJNSA_ILi256EEESG_NSA_ILi64EEEEEENS_12float_e5m2_tENS5_IJlSC_lEEESJ_SK_NS4_8TiledMMAINS4_8MMA_AtomIJNS4_4SM904GMMA31MMA_64x256x32_F32E5M2E5M2_SS_TNILNSO_7ScaleInE1ELSQ_1EEEEEENS4_6LayoutINS5_IJNSA_ILi2EEESC_SC_EEENS5_IJSC_NSA_ILi0EEESW_EEEEENS5_IJNS4_10UnderscoreESZ_SZ_EEEEENS4_13SM90_TMA_LOADENS4_14ComposedLayoutINS4_7SwizzleILi2ELi4ELi3EEENS4_18smem_ptr_flag_bitsILi8EEENST_INS5_IJNSA_ILi8EEESH_EEENS5_IJSH_SC_EEEEEEEvNS4_8identityENS4_23SM90_TMA_LOAD_MULTICASTES1C_vS1D_EENS_8epilogue10collective6detail29Sm90TmaWarpSpecializedAdapterINS1H_15DefaultEpilogueISJ_SK_SK_NS1G_6thread17LinearCombinationISJ_Li1EffLNS1L_9ScaleType4KindE0ELNS_15FloatRoundStyleE2ESJ_EENS1_15EpilogueDefaultEEEEEvvEEEEvNT_6ParamsE)
        /*0014*/ 	.word	0x00000878


	//----- nvinfo : EIATTR_MIN_STACK_SIZE
	.align		4
.L_14:
        /*0018*/ 	.byte	0x04, 0x12
        /*001a*/ 	.short	(.L_16 - .L_15)
	.align		4
.L_15:
        /*001c*/ 	.word	index@(_ZN7cutlass13device_kernelINS_4gemm6kernel13GemmUniversalIN4cute5tupleIJiiiiEEENS1_10collective13CollectiveMmaINS1_37MainloopSm90TmaGmmaWarpSpecializedFP8ILi7ENS5_IJNS4_1CILi4EEENSA_ILi1EEESC_EEENS1_35KernelTmaWarpSpecializedCooperativeEEENS5_IJNSA_ILi256EEESG_NSA_ILi64EEEEEENS_12float_e5m2_tENS5_IJlSC_lEEESJ_SK_NS4_8TiledMMAINS4_8MMA_AtomIJNS4_4SM904GMMA31MMA_64x256x32_F32E5M2E5M2_SS_TNILNSO_7ScaleInE1ELSQ_1EEEEEENS4_6LayoutINS5_IJNSA_ILi2EEESC_SC_EEENS5_IJSC_NSA_ILi0EEESW_EEEEENS5_IJNS4_10UnderscoreESZ_SZ_EEEEENS4_13SM90_TMA_LOADENS4_14ComposedLayoutINS4_7SwizzleILi2ELi4ELi3EEENS4_18smem_ptr_flag_bitsILi8EEENST_INS5_IJNSA_ILi8EEESH_EEENS5_IJSH_SC_EEEEEEEvNS4_8identityENS4_23SM90_TMA_LOAD_MULTICASTES1C_vS1D_EENS_8epilogue10collective6detail29Sm90TmaWarpSpecializedAdapterINS1H_15DefaultEpilogueISJ_SK_SK_NS1G_6thread17LinearCombinationISJ_Li1EffLNS1L_9ScaleType4KindE0ELNS_15FloatRoundStyleE2ESJ_EENS1_15EpilogueDefaultEEEEEvvEEEEvNT_6ParamsE)
        /*0020*/ 	.word	0x00000878
.L_16:


//--------------------- .nv.compat                --------------------------
	.section	.nv.compat,"",@"SHT_CUDA_COMPAT_INFO"
	.align	4
        /*0000*/ 	.byte	0x02, 0x09, 0x01, 0x00, 0x02, 0x02, 0x04, 0x00, 0x02, 0x05, 0x05, 0x00, 0x03, 0x07, 0x01, 0x01
        /*0010*/ 	.byte	0x02, 0x03, 0x01, 0x00, 0x02, 0x06, 0x01, 0x00, 0x04, 0x0b, 0x08, 0x00, 0x00, 0x00, 0x00, 0x00
        /*0020*/ 	.byte	0x00, 0x00, 0x00, 0x00


//--------------------- .nv.info._ZN7cutlass13device_kernelINS_4gemm6kernel13GemmUniversalIN4cute5tupleIJiiiiEEENS1_10collective13CollectiveMmaINS1_37MainloopSm90TmaGmmaWarpSpecializedFP8ILi7ENS5_IJNS4_1CILi4EEENSA_ILi1EEESC_EEENS1_35KernelTmaWarpSpecializedCooperativeEEENS5_IJNSA_ILi256EEESG_NSA_ILi64EEEEEENS_12float_e5m2_tENS5_IJlSC_lEEESJ_SK_NS4_8TiledMMAINS4_8MMA_AtomIJNS4_4SM904GMMA31MMA_64x256x32_F32E5M2E5M2_SS_TNILNSO_7ScaleInE1ELSQ_1EEEEEENS4_6LayoutINS5_IJNSA_ILi2EEESC_SC_EEENS5_IJSC_NSA_ILi0EEESW_EEEEENS5_IJNS4_10UnderscoreESZ_SZ_EEEEENS4_13SM90_TMA_LOADENS4_14ComposedLayoutINS4_7SwizzleILi2ELi4ELi3EEENS4_18smem_ptr_flag_bitsILi8EEENST_INS5_IJNSA_ILi8EEESH_EEENS5_IJSH_SC_EEEEEEEvNS4_8identityENS4_23SM90_TMA_LOAD_MULTICASTES1C_vS1D_EENS_8epilogue10collective6detail29Sm90TmaWarpSpecializedAdapterINS1H_15DefaultEpilogueISJ_SK_SK_NS1G_6thread17LinearCombinationISJ_Li1EffLNS1L_9ScaleType4KindE0ELNS_15FloatRoundStyleE2ESJ_EENS1_15EpilogueDefaultEEEEEvvEEEEvNT_6ParamsE --------------------------
	.section	.nv.info._ZN7cutlass13device_kernelINS_4gemm6kernel13GemmUniversalIN4cute5tupleIJiiiiEEENS1_10collective13CollectiveMmaINS1_37MainloopSm90TmaGmmaWarpSpecializedFP8ILi7ENS5_IJNS4_1CILi4EEENSA_ILi1EEESC_EEENS1_35KernelTmaWarpSpecializedCooperativeEEENS5_IJNSA_ILi256EEESG_NSA_ILi64EEEEEENS_12float_e5m2_tENS5_IJlSC_lEEESJ_SK_NS4_8TiledMMAINS4_8MMA_AtomIJNS4_4SM904GMMA31MMA_64x256x32_F32E5M2E5M2_SS_TNILNSO_7ScaleInE1ELSQ_1EEEEEENS4_6LayoutINS5_IJNSA_ILi2EEESC_SC_EEENS5_IJSC_NSA_ILi0EEESW_EEEEENS5_IJNS4_10UnderscoreESZ_SZ_EEEEENS4_13SM90_TMA_LOADENS4_14ComposedLayoutINS4_7SwizzleILi2ELi4ELi3EEENS4_18smem_ptr_flag_bitsILi8EEENST_INS5_IJNSA_ILi8EEESH_EEENS5_IJSH_SC_EEEEEEEvNS4_8identityENS4_23SM90_TMA_LOAD_MULTICASTES1C_vS1D_EENS_8epilogue10collective6detail29Sm90TmaWarpSpecializedAdapterINS1H_15DefaultEpilogueISJ_SK_SK_NS1G_6thread17LinearCombinationISJ_Li1EffLNS1L_9ScaleType4KindE0ELNS_15FloatRoundStyleE2ESJ_EENS1_15EpilogueDefaultEEEEEvvEEEEvNT_6ParamsE,"",@"SHT_CUDA_INFO"
	.sectionflags	@""
	.align	4


	//----- nvinfo : EIATTR_CUDA_API_VERSION
	.align		4
        /*0000*/ 	.byte	0x04, 0x37
        /*0002*/ 	.short	(.L_18 - .L_17)
.L_17:
        /*0004*/ 	.word	0x00000082


	//----- nvinfo : EIATTR_KPARAM_INFO
	.align		4
.L_18:
        /*0008*/ 	.byte	0x04, 0x17
        /*000a*/ 	.short	(.L_20 - .L_19)
.L_19:
        /*000c*/ 	.word	0x00000000
        /*0010*/ 	.short	0x0000
        /*0012*/ 	.short	0x0070
        /*0014*/ 	.byte	0x00, 0xf0, 0x01, 0x10


	//----- nvinfo : EIATTR_SPARSE_MMA_MASK
	.align		4
.L_20:
        /*0018*/ 	.byte	0x03, 0x50
        /*001a*/ 	.short	0x0000


	//----- nvinfo : EIATTR_MAXREG_COUNT
	.align		4
        /*001c*/ 	.byte	0x03, 0x1b
        /*001e*/ 	.short	0x00a8


	//----- nvinfo : EIATTR_NUM_BARRIERS
	.align		4
        /*0020*/ 	.byte	0x02, 0x4c
        /*0022*/ 	.byte	0x01
	.zero		1


	//----- nvinfo : EIATTR_ANNOTATIONS
	.align		4
        /*0024*/ 	.byte	0x04, 0x55
        /*0026*/ 	.short	(.L_22 - .L_21)


	//   ....[0]....
.L_21:
        /*0028*/ 	.word	0x00000001
        /*002c*/ 	.byte	0x90, 0x07, 0x00, 0x00, 0x01, 0x00, 0x00, 0x00, 0x80, 0x08, 0x00, 0x00, 0x01, 0x00, 0x00, 0x00
        /* <DEDUP_REMOVED lines=1583> */
        /*632c*/ 	.byte	0xe0, 0x56, 0x02, 0x00


	//----- nvinfo : EIATTR_MERCURY_ISA_VERSION
	.align		4
.L_22:
        /*6330*/ 	.byte	0x03, 0x5f
        /*6332*/ 	.short	0x0101


	//----- nvinfo : EIATTR_INT_WARP_WIDE_INSTR_OFFSETS
	.align		4
        /*6334*/ 	.byte	0x04, 0x31
        /*6336*/ 	.short	(.L_24 - .L_23)


	//   ....[0]....
.L_23:
        /*6338*/ 	.word	0x000005d0


	//   ....[1]....
        /*633c*/ 	.word	0x000005e0


	//   ....[2]....
        /*6340*/ 	.word	0x00000760


	//----- nvinfo : EIATTR_COOP_GROUP_MASK_REGIDS
	.align		4
.L_24:
        /*6344*/ 	.byte	0x04, 0x29
        /*6346*/ 	.short	(.L_26 - .L_25)


	//   ....[0]....
.L_25:
        /*6348*/ 	.word	0xffffffff


	//   ....[1]....
        /*634c*/ 	.word	0xffffffff


	//   ....[2]....
        /*6350*/ 	.word	0xffffffff


	//   ....[3]....
        /*6354*/ 	.word	0xffffffff


	//   ....[4]....
        /*6358*/ 	.word	0xffffffff


	//   ....[5]....
        /*635c*/ 	.word	0xffffffff


	//----- nvinfo : EIATTR_COOP_GROUP_INSTR_OFFSETS
	.align		4
.L_26:
        /*6360*/ 	.byte	0x04, 0x28
        /*6362*/ 	.short	(.L_28 - .L_27)


	//   ....[0]....
.L_27:
        /*6364*/ 	.word	0x00000070


	//   ....[1]....
        /*6368*/ 	.word	0x00000080


	//   ....[2]....
        /*636c*/ 	.word	0x000001a0


	//   ....[3]....
        /*6370*/ 	.word	0x00000430


	//   ....[4]....
        /*6374*/ 	.word	0x000008c0


	//   ....[5]....
        /*6378*/ 	.word	0x00002a10


	//----- nvinfo : EIATTR_REG_RECONFIG
	.align		4
.L_28:
        /*637c*/ 	.byte	0x01, 0x54
	.zero		2


	//----- nvinfo : EIATTR_MBARRIER_INSTR_OFFSETS
	.align		4
        /*6380*/ 	.byte	0x04, 0x39
        /*6382*/ 	.short	(.L_30 - .L_29)


	//   ....[0]....
.L_29:
        /*6384*/ 	.word	0x00000340
        /*6388*/ 	.word	0x000000ff
        /*638c*/ 	.word	0x00000000
        /*6390*/ 	.short	0x0100
        /*6392*/ 	.byte	0x09
	.zero		1


	//   ....[1]....
        /*6394*/ 	.word	0x00000350
        /*6398*/ 	.word	0x000000ff
        /*639c*/ 	.word	0x00000038
        /*63a0*/ 	.short	0x0100
        /*63a2*/ 	.byte	0x09
	.zero		1


	//   ....[2]....
        /*63a4*/ 	.word	0x00000360
        /*63a8*/ 	.word	0x000000ff
        /*63ac*/ 	.word	0x00000008
        /*63b0*/ 	.short	0x0100
        /*63b2*/ 	.byte	0x09
	.zero		1


	//   ....[3]....
        /*63b4*/ 	.word	0x00000370
        /*63b8*/ 	.word	0x000000ff
        /*63bc*/ 	.word	0x00000040
        /*63c0*/ 	.short	0x0100
        /*63c2*/ 	.byte	0x09
	.zero		1


	//   ....[4]....
        /*63c4*/ 	.word	0x00000380
        /*63c8*/ 	.word	0x000000ff
        /*63cc*/ 	.word	0x00000010
        /*63d0*/ 	.short	0x0100
        /*63d2*/ 	.byte	0x09
	.zero		1


	//   ....[5]....
        /*63d4*/ 	.word	0x00000390
        /*63d8*/ 	.word	0x000000ff
        /*63dc*/ 	.word	0x00000048
        /*63e0*/ 	.short	0x0100
        /*63e2*/ 	.byte	0x09
	.zero		1


	//   ....[6]....
        /*63e4*/ 	.word	0x000003a0
        /*63e8*/ 	.word	0x000000ff
        /*63ec*/ 	.word	0x00000018
        /*63f0*/ 	.short	0x0100
        /*63f2*/ 	.byte	0x09
	.zero		1


	//   ....[7]....
        /*63f4*/ 	.word	0x000003b0
        /*63f8*/ 	.word	0x000000ff
        /*63fc*/ 	.word	0x00000050
        /*6400*/ 	.short	0x0100
        /*6402*/ 	.byte	0x09
	.zero		1


	//   ....[8]....
        /*6404*/ 	.word	0x000003c0
        /*6408*/ 	.word	0x000000ff
        /*640c*/ 	.word	0x00000020
        /*6410*/ 	.short	0x0100
        /*6412*/ 	.byte	0x09
	.zero		1


	//   ....[9]....
        /*6414*/ 	.word	0x000003d0
        /*6418*/ 	.word	0x000000ff
        /*641c*/ 	.word	0x00000058
        /*6420*/ 	.short	0x0100
        /*6422*/ 	.byte	0x09
	.zero		1


	//   ....[10]....
        /*6424*/ 	.word	0x000003e0
        /*6428*/ 	.word	0x000000ff
        /*642c*/ 	.word	0x00000028
        /*6430*/ 	.short	0x0100
        /*6432*/ 	.byte	0x09
	.zero		1


	//   ....[11]....
        /*6434*/ 	.word	0x000003f0
        /*6438*/ 	.word	0x000000ff
        /*643c*/ 	.word	0x00000060
        /*6440*/ 	.short	0x0100
        /*6442*/ 	.byte	0x09
	.zero		1


	//   ....[12]....
        /*6444*/ 	.word	0x00000400
        /*6448*/ 	.word	0x000000ff
        /*644c*/ 	.word	0x00000030
        /*6450*/ 	.short	0x0100
        /*6452*/ 	.byte	0x09
	.zero		1


	//   ....[13]....
        /*6454*/ 	.word	0x00000410
        /*6458*/ 	.word	0x000000ff
        /*645c*/ 	.word	0x00000068
        /*6460*/ 	.short	0x0100
        /*6462*/ 	.byte	0x09
	.zero		1


	//   ....[14]....
        /*6464*/ 	.word	0x000007e0
        /*6468*/ 	.word	0x000000ff
        /*646c*/ 	.word	0x00000080
        /*6470*/ 	.short	0x0100
        /*6472*/ 	.byte	0x06
	.zero		1


	//   ....[15]....
        /*6474*/ 	.word	0x00000840
        /*6478*/ 	.word	0x000000ff
        /*647c*/ 	.word	0x00000088
        /*6480*/ 	.short	0x0100
        /*6482*/ 	.byte	0x06
	.zero		1


	//   ....[16]....
        /*6484*/ 	.word	0x00002e10
        /*6488*/ 	.word	0x000000ff
        /*648c*/ 	.word	0x00000000
        /*6490*/ 	.short	0x010a
        /*6492*/ 	.byte	0x06
	.zero		1


	//   ....[17]....
        /*6494*/ 	.word	0x00002e50
        /*6498*/ 	.word	0x000000ff
        /*649c*/ 	.word	0x00000000
        /*64a0*/ 	.short	0x010a
        /*64a2*/ 	.byte	0x06
	.zero		1


	//   ....[18]....
        /*64a4*/ 	.word	0x000071c0
        /*64a8*/ 	.word	0x000000ff
        /*64ac*/ 	.word	0x00000000
        /*64b0*/ 	.short	0x010a
        /*64b2*/ 	.byte	0x10
	.zero		1


	//   ....[19]....
        /*64b4*/ 	.word	0x00007200
        /*64b8*/ 	.word	0x000000ff
        /*64bc*/ 	.word	0x00000000
        /*64c0*/ 	.short	0x010a
        /*64c2*/ 	.byte	0x10
	.zero		1


	//   ....[20]....
        /*64c4*/ 	.word	0x0000d190
        /*64c8*/ 	.word	0x00000002
        /*64cc*/ 	.word	0x00000000
        /*64d0*/ 	.short	0x0101
        /*64d2*/ 	.byte	0x3f
	.zero		1


	//   ....[21]....
        /*64d4*/ 	.word	0x00010ca0
        /*64d8*/ 	.word	0x00000000
        /*64dc*/ 	.word	0x00000000
        /*64e0*/ 	.short	0x0101
        /*64e2*/ 	.byte	0x3f
	.zero		1


	//   ....[22]....
        /*64e4*/ 	.word	0x00024740
        /*64e8*/ 	.word	0x0000000c
        /*64ec*/ 	.word	0x00000038
        /*64f0*/ 	.short	0x010a
        /*64f2*/ 	.byte	0x3f
	.zero		1


	//   ....[23]....
        /*64f4*/ 	.word	0x00024b10
        /*64f8*/ 	.word	0x00000003
        /*64fc*/ 	.word	0x00000088
        /*6500*/ 	.short	0x0101
        /*6502*/ 	.byte	0x3f
	.zero		1


	//   ....[24]....
        /*6504*/ 	.word	0x00025270
        /*6508*/ 	.word	0x00000003
        /*650c*/ 	.word	0x00000000
        /*6510*/ 	.short	0x010a
        /*6512*/ 	.byte	0x3f
	.zero		1


	//   ....[25]....
        /*6514*/ 	.word	0x00025300
        /*6518*/ 	.word	0x00000003
        /*651c*/ 	.word	0x00000000
        /*6520*/ 	.short	0x010a
        /*6522*/ 	.byte	0x3f
	.zero		1


	//   ....[26]....
        /*6524*/ 	.word	0x00025390
        /*6528*/ 	.word	0x00000003
        /*652c*/ 	.word	0x00000000
        /*6530*/ 	.short	0x010a
        /*6532*/ 	.byte	0x3f
	.zero		1


	//   ....[27]....
        /*6534*/ 	.word	0x00025420
        /*6538*/ 	.word	0x00000003
        /*653c*/ 	.word	0x00000000
        /*6540*/ 	.short	0x010a
        /*6542*/ 	.byte	0x3f
	.zero		1


	//   ....[28]....
        /*6544*/ 	.word	0x000254b0
        /*6548*/ 	.word	0x00000003
        /*654c*/ 	.word	0x00000000
        /*6550*/ 	.short	0x010a
        /*6552*/ 	.byte	0x3f
	.zero		1


	//   ....[29]....
        /*6554*/ 	.word	0x00025540
        /*6558*/ 	.word	0x00000003
        /*655c*/ 	.word	0x00000000
        /*6560*/ 	.short	0x010a
        /*6562*/ 	.byte	0x3f
	.zero		1


	//   ....[30]....
        /*6564*/ 	.word	0x000255d0
        /*6568*/ 	.word	0x00000003
        /*656c*/ 	.word	0x00000000
        /*6570*/ 	.short	0x010a
        /*6572*/ 	.byte	0x3f
	.zero		1


	//   ....[31]....
        /*6574*/ 	.word	0x00025640
        /*6578*/ 	.word	0x00000003
        /*657c*/ 	.word	0x00000000
        /*6580*/ 	.short	0x010a
        /*6582*/ 	.byte	0x3f
	.zero		1


	//   ....[32]....
        /*6584*/ 	.word	0x000256b0
        /*6588*/ 	.word	0x00000000
        /*658c*/ 	.word	0x00000000
        /*6590*/ 	.short	0x010a
        /*6592*/ 	.byte	0x3f
	.zero		1


	//   ....[33]....
        /*6594*/ 	.word	0x00025790
        /*6598*/ 	.word	0x0000000c
        /*659c*/ 	.word	0x00000038
        /*65a0*/ 	.short	0x010a
        /*65a2*/ 	.byte	0x3f
	.zero		1


	//   ....[34]....
        /*65a4*/ 	.word	0x00025860
        /*65a8*/ 	.word	0x00000003
        /*65ac*/ 	.word	0x00000000
        /*65b0*/ 	.short	0x010a
        /*65b2*/ 	.byte	0x3f
	.zero		1


	//   ....[35]....
        /*65b4*/ 	.word	0x000258b0
        /*65b8*/ 	.word	0x00000003
        /*65bc*/ 	.word	0x00000000
        /*65c0*/ 	.short	0x010a
        /*65c2*/ 	.byte	0x3f
	.zero		1


	//   ....[36]....
        /*65c4*/ 	.word	0x00025900
        /*65c8*/ 	.word	0x00000003
        /*65cc*/ 	.word	0x00000000
        /*65d0*/ 	.short	0x010a
        /*65d2*/ 	.byte	0x3f
	.zero		1


	//   ....[37]....
        /*65d4*/ 	.word	0x00025950
        /*65d8*/ 	.word	0x00000003
        /*65dc*/ 	.word	0x00000000
        /*65e0*/ 	.short	0x010a
        /*65e2*/ 	.byte	0x3f
	.zero		1


	//   ....[38]....
        /*65e4*/ 	.word	0x000259a0
        /*65e8*/ 	.word	0x00000003
        /*65ec*/ 	.word	0x00000000
        /*65f0*/ 	.short	0x010a
        /*65f2*/ 	.byte	0x3f
	.zero		1


	//   ....[39]....
        /*65f4*/ 	.word	0x000259f0
        /*65f8*/ 	.word	0x00000003
        /*65fc*/ 	.word	0x00000000
        /*6600*/ 	.short	0x010a
        /*6602*/ 	.byte	0x3f
	.zero		1


	//----- nvinfo : EIATTR_NUM_MBARRIERS
	.align		4
.L_30:
        /*6604*/ 	.byte	0x03, 0x38
        /*6606*/ 	.short	0x0010


	//----- nvinfo : EIATTR_EXIT_INSTR_OFFSETS
	.align		4
        /*6608*/ 	.byte	0x04, 0x1c
        /*660a*/ 	.short	(.L_32 - .L_31)


	//   ....[0]....
.L_31:
        /*660c*/ 	.word	0x00000a50


	//   ....[1]....
        /*6610*/ 	.word	0x000012f0


	//   ....[2]....
        /*6614*/ 	.word	0x00023e30


	//   ....[3]....
        /*6618*/ 	.word	0x000243c0


	//   ....[4]....
        /*661c*/ 	.word	0x00025620


	//----- nvinfo : EIATTR_MAX_THREADS
	.align		4
.L_32:
        /*6620*/ 	.byte	0x04, 0x05
        /*6622*/ 	.short	(.L_34 - .L_33)
.L_33:
        /*6624*/ 	.word	0x00000180
        /*6628*/ 	.word	0x00000001
        /*662c*/ 	.word	0x00000001


	//----- nvinfo : EIATTR_CRS_STACK_SIZE
	.align		4
.L_34:
        /*6630*/ 	.byte	0x04, 0x1e
        /*6632*/ 	.short	(.L_36 - .L_35)
.L_35:
        /*6634*/ 	.word	0x00000000


	//----- nvinfo : EIATTR_CBANK_PARAM_SIZE
	.align		4
.L_36:
        /*6638*/ 	.byte	0x03, 0x19
        /*663a*/ 	.short	0x0470


	//----- nvinfo : EIATTR_PARAM_CBANK
	.align		4
        /*663c*/ 	.byte	0x04, 0x0a
        /*663e*/ 	.short	(.L_38 - .L_37)
	.align		4
.L_37:
        /*6640*/ 	.word	index@(.nv.constant0._ZN7cutlass13device_kernelINS_4gemm6kernel13GemmUniversalIN4cute5tupleIJiiiiEEENS1_10collective13CollectiveMmaINS1_37MainloopSm90TmaGmmaWarpSpecializedFP8ILi7ENS5_IJNS4_1CILi4EEENSA_ILi1EEESC_EEENS1_35KernelTmaWarpSpecializedCooperativeEEENS5_IJNSA_ILi256EEESG_NSA_ILi64EEEEEENS_12float_e5m2_tENS5_IJlSC_lEEESJ_SK_NS4_8TiledMMAINS4_8MMA_AtomIJNS4_4SM904GMMA31MMA_64x256x32_F32E5M2E5M2_SS_TNILNSO_7ScaleInE1ELSQ_1EEEEEENS4_6LayoutINS5_IJNSA_ILi2EEESC_SC_EEENS5_IJSC_NSA_ILi0EEESW_EEEEENS5_IJNS4_10UnderscoreESZ_SZ_EEEEENS4_13SM90_TMA_LOADENS4_14ComposedLayoutINS4_7SwizzleILi2ELi4ELi3EEENS4_18smem_ptr_flag_bitsILi8EEENST_INS5_IJNSA_ILi8EEESH_EEENS5_IJSH_SC_EEEEEEEvNS4_8identityENS4_23SM90_TMA_LOAD_MULTICASTES1C_vS1D_EENS_8epilogue10collective6detail29Sm90TmaWarpSpecializedAdapterINS1H_15DefaultEpilogueISJ_SK_SK_NS1G_6thread17LinearCombinationISJ_Li1EffLNS1L_9ScaleType4KindE0ELNS_15FloatRoundStyleE2ESJ_EENS1_15EpilogueDefaultEEEEEvvEEEEvNT_6ParamsE)
        /*6644*/ 	.short	0x0210
        /*6646*/ 	.short	0x0470


	//----- nvinfo : EIATTR_SW_WAR
	.align		4
.L_38:
        /*6648*/ 	.byte	0x04, 0x36
        /*664a*/ 	.short	(.L_40 - .L_39)
.L_39:
        /*664c*/ 	.word	0x00000008
.L_40:


//--------------------- .nv.callgraph             --------------------------
	.section	.nv.callgraph,"",@"SHT_CUDA_CALLGRAPH"
	.align	4
	.sectionentsize	8
	.align		4
        /*0000*/ 	.word	0x00000000
	.align		4
        /*0004*/ 	.word	0xffffffff
	.align		4
        /*0008*/ 	.word	0x00000000
	.align		4
        /*000c*/ 	.word	0xfffffffe
	.align		4
        /*0010*/ 	.word	0x00000000
	.align		4
        /*0014*/ 	.word	0xfffffffd
	.align		4
        /*0018*/ 	.word	0x00000000
	.align		4
        /*001c*/ 	.word	0xfffffffc


//--------------------- .nv.constant4             --------------------------
	.section	.nv.constant4,"a",@progbits
	.align	8
	.align		8
.nv.constant4:
        /*0000*/ 	.dword	_ZN40_INTERNAL_5f7f28e3_4_k_cu_4270e27d_274164cuda3std3__45__cpo5beginE
	.align		8
        /*0008*/ 	.dword	_ZN40_INTERNAL_5f7f28e3_4_k_cu_4270e27d_274164cuda3std3__45__cpo3endE
	.align		8
        /*0010*/ 	.dword	_ZN40_INTERNAL_5f7f28e3_4_k_cu_4270e27d_274164cuda3std3__45__cpo6cbeginE
	.align		8
        /*0018*/ 	.dword	_ZN40_INTERNAL_5f7f28e3_4_k_cu_4270e27d_274164cuda3std3__45__cpo4cendE
	.align		8
        /*0020*/ 	.dword	_ZN40_INTERNAL_5f7f28e3_4_k_cu_4270e27d_274164cuda3std3__442_GLOBAL__N__5f7f28e3_4_k_cu_4270e27d_274166ignoreE
	.align		8
        /*0028*/ 	.dword	_ZN40_INTERNAL_5f7f28e3_4_k_cu_4270e27d_274164cuda3std3__419piecewise_constructE
	.align		8
        /*0030*/ 	.dword	_ZN40_INTERNAL_5f7f28e3_4_k_cu_4270e27d_274164cuda3std3__48in_placeE
	.align		8
        /*0038*/ 	.dword	_ZN40_INTERNAL_5f7f28e3_4_k_cu_4270e27d_274164cuda3std6ranges3__45__cpo4swapE
	.align		8
        /*0040*/ 	.dword	_ZN40_INTERNAL_5f7f28e3_4_k_cu_4270e27d_274164cuda3std6ranges3__45__cpo9iter_moveE
	.align		8
        /*0048*/ 	.dword	_ZN40_INTERNAL_5f7f28e3_4_k_cu_4270e27d_274164cute7productE
	.align		8
        /*0050*/ 	.dword	_ZN40_INTERNAL_5f7f28e3_4_k_cu_4270e27d_274164cute1_E


//--------------------- .text._ZN7cutlass13device_kernelINS_4gemm6kernel13GemmUniversalIN4cute5tupleIJiiiiEEENS1_10collective13CollectiveMmaINS1_37MainloopSm90TmaGmmaWarpSpecializedFP8ILi7ENS5_IJNS4_1CILi4EEENSA_ILi1EEESC_EEENS1_35KernelTmaWarpSpecializedCooperativeEEENS5_IJNSA_ILi256EEESG_NSA_ILi64EEEEEENS_12float_e5m2_tENS5_IJlSC_lEEESJ_SK_NS4_8TiledMMAINS4_8MMA_AtomIJNS4_4SM904GMMA31MMA_64x256x32_F32E5M2E5M2_SS_TNILNSO_7ScaleInE1ELSQ_1EEEEEENS4_6LayoutINS5_IJNSA_ILi2EEESC_SC_EEENS5_IJSC_NSA_ILi0EEESW_EEEEENS5_IJNS4_10UnderscoreESZ_SZ_EEEEENS4_13SM90_TMA_LOADENS4_14ComposedLayoutINS4_7SwizzleILi2ELi4ELi3EEENS4_18smem_ptr_flag_bitsILi8EEENST_INS5_IJNSA_ILi8EEESH_EEENS5_IJSH_SC_EEEEEEEvNS4_8identityENS4_23SM90_TMA_LOAD_MULTICASTES1C_vS1D_EENS_8epilogue10collective6detail29Sm90TmaWarpSpecializedAdapterINS1H_15DefaultEpilogueISJ_SK_SK_NS1G_6thread17LinearCombinationISJ_Li1EffLNS1L_9ScaleType4KindE0ELNS_15FloatRoundStyleE2ESJ_EENS1_15EpilogueDefaultEEEEEvvEEEEvNT_6ParamsE --------------------------
	.section	.text._ZN7cutlass13device_kernelINS_4gemm6kernel13GemmUniversalIN4cute5tupleIJiiiiEEENS1_10collective13CollectiveMmaINS1_37MainloopSm90TmaGmmaWarpSpecializedFP8ILi7ENS5_IJNS4_1CILi4EEENSA_ILi1EEESC_EEENS1_35KernelTmaWarpSpecializedCooperativeEEENS5_IJNSA_ILi256EEESG_NSA_ILi64EEEEEENS_12float_e5m2_tENS5_IJlSC_lEEESJ_SK_NS4_8TiledMMAINS4_8MMA_AtomIJNS4_4SM904GMMA31MMA_64x256x32_F32E5M2E5M2_SS_TNILNSO_7ScaleInE1ELSQ_1EEEEEENS4_6LayoutINS5_IJNSA_ILi2EEESC_SC_EEENS5_IJSC_NSA_ILi0EEESW_EEEEENS5_IJNS4_10UnderscoreESZ_SZ_EEEEENS4_13SM90_TMA_LOADENS4_14ComposedLayoutINS4_7SwizzleILi2ELi4ELi3EEENS4_18smem_ptr_flag_bitsILi8EEENST_INS5_IJNSA_ILi8EEESH_EEENS5_IJSH_SC_EEEEEEEvNS4_8identityENS4_23SM90_TMA_LOAD_MULTICASTES1C_vS1D_EENS_8epilogue10collective6detail29Sm90TmaWarpSpecializedAdapterINS1H_15DefaultEpilogueISJ_SK_SK_NS1G_6thread17LinearCombinationISJ_Li1EffLNS1L_9ScaleType4KindE0ELNS_15FloatRoundStyleE2ESJ_EENS1_15EpilogueDefaultEEEEEvvEEEEvNT_6ParamsE,"ax",@progbits
	.align	128
.text._ZN7cutlass13device_kernelINS_4gemm6kernel13GemmUniversalIN4cute5tupleIJiiiiEEENS1_10collective13CollectiveMmaINS1_37MainloopSm90TmaGmmaWarpSpecializedFP8ILi7ENS5_IJNS4_1CILi4EEENSA_ILi1EEESC_EEENS1_35KernelTmaWarpSpecializedCooperativeEEENS5_IJNSA_ILi256EEESG_NSA_ILi64EEEEEENS_12float_e5m2_tENS5_IJlSC_lEEESJ_SK_NS4_8TiledMMAINS4_8MMA_AtomIJNS4_4SM904GMMA31MMA_64x256x32_F32E5M2E5M2_SS_TNILNSO_7ScaleInE1ELSQ_1EEEEEENS4_6LayoutINS5_IJNSA_ILi2EEESC_SC_EEENS5_IJSC_NSA_ILi0EEESW_EEEEENS5_IJNS4_10UnderscoreESZ_SZ_EEEEENS4_13SM90_TMA_LOADENS4_14ComposedLayoutINS4_7SwizzleILi2ELi4ELi3EEENS4_18smem_ptr_flag_bitsILi8EEENST_INS5_IJNSA_ILi8EEESH_EEENS5_IJSH_SC_EEEEEEEvNS4_8identityENS4_23SM90_TMA_LOAD_MULTICASTES1C_vS1D_EENS_8epilogue10collective6detail29Sm90TmaWarpSpecializedAdapterINS1H_15DefaultEpilogueISJ_SK_SK_NS1G_6thread17LinearCombinationISJ_Li1EffLNS1L_9ScaleType4KindE0ELNS_15FloatRoundStyleE2ESJ_EENS1_15EpilogueDefaultEEEEEvvEEEEvNT_6ParamsE:
        .type           _ZN7cutlass13device_kernelINS_4gemm6kernel13GemmUniversalIN4cute5tupleIJiiiiEEENS1_10collective13CollectiveMmaINS1_37MainloopSm90TmaGmmaWarpSpecializedFP8ILi7ENS5_IJNS4_1CILi4EEENSA_ILi1EEESC_EEENS1_35KernelTmaWarpSpecializedCooperativeEEENS5_IJNSA_ILi256EEESG_NSA_ILi64EEEEEENS_12float_e5m2_tENS5_IJlSC_lEEESJ_SK_NS4_8TiledMMAINS4_8MMA_AtomIJNS4_4SM904GMMA31MMA_64x256x32_F32E5M2E5M2_SS_TNILNSO_7ScaleInE1ELSQ_1EEEEEENS4_6LayoutINS5_IJNSA_ILi2EEESC_SC_EEENS5_IJSC_NSA_ILi0EEESW_EEEEENS5_IJNS4_10UnderscoreESZ_SZ_EEEEENS4_13SM90_TMA_LOADENS4_14ComposedLayoutINS4_7SwizzleILi2ELi4ELi3EEENS4_18smem_ptr_flag_bitsILi8EEENST_INS5_IJNSA_ILi8EEESH_EEENS5_IJSH_SC_EEEEEEEvNS4_8identityENS4_23SM90_TMA_LOAD_MULTICASTES1C_vS1D_EENS_8epilogue10collective6detail29Sm90TmaWarpSpecializedAdapterINS1H_15DefaultEpilogueISJ_SK_SK_NS1G_6thread17LinearCombinationISJ_Li1EffLNS1L_9ScaleType4KindE0ELNS_15FloatRoundStyleE2ESJ_EENS1_15EpilogueDefaultEEEEEvvEEEEvNT_6ParamsE,@function
        .size           _ZN7cutlass13device_kernelINS_4gemm6kernel13GemmUniversalIN4cute5tupleIJiiiiEEENS1_10collective13CollectiveMmaINS1_37MainloopSm90TmaGmmaWarpSpecializedFP8ILi7ENS5_IJNS4_1CILi4EEENSA_ILi1EEESC_EEENS1_35KernelTmaWarpSpecializedCooperativeEEENS5_IJNSA_ILi256EEESG_NSA_ILi64EEEEEENS_12float_e5m2_tENS5_IJlSC_lEEESJ_SK_NS4_8TiledMMAINS4_8MMA_AtomIJNS4_4SM904GMMA31MMA_64x256x32_F32E5M2E5M2_SS_TNILNSO_7ScaleInE1ELSQ_1EEEEEENS4_6LayoutINS5_IJNSA_ILi2EEESC_SC_EEENS5_IJSC_NSA_ILi0EEESW_EEEEENS5_IJNS4_10UnderscoreESZ_SZ_EEEEENS4_13SM90_TMA_LOADENS4_14ComposedLayoutINS4_7SwizzleILi2ELi4ELi3EEENS4_18smem_ptr_flag_bitsILi8EEENST_INS5_IJNSA_ILi8EEESH_EEENS5_IJSH_SC_EEEEEEEvNS4_8identityENS4_23SM90_TMA_LOAD_MULTICASTES1C_vS1D_EENS_8epilogue10collective6detail29Sm90TmaWarpSpecializedAdapterINS1H_15DefaultEpilogueISJ_SK_SK_NS1G_6thread17LinearCombinationISJ_Li1EffLNS1L_9ScaleType4KindE0ELNS_15FloatRoundStyleE2ESJ_EENS1_15EpilogueDefaultEEEEEvvEEEEvNT_6ParamsE,(.L_x_596 - _ZN7cutlass13device_kernelINS_4gemm6kernel13GemmUniversalIN4cute5tupleIJiiiiEEENS1_10collective13CollectiveMmaINS1_37MainloopSm90TmaGmmaWarpSpecializedFP8ILi7ENS5_IJNS4_1CILi4EEENSA_ILi1EEESC_EEENS1_35KernelTmaWarpSpecializedCooperativeEEENS5_IJNSA_ILi256EEESG_NSA_ILi64EEEEEENS_12float_e5m2_tENS5_IJlSC_lEEESJ_SK_NS4_8TiledMMAINS4_8MMA_AtomIJNS4_4SM904GMMA31MMA_64x256x32_F32E5M2E5M2_SS_TNILNSO_7ScaleInE1ELSQ_1EEEEEENS4_6LayoutINS5_IJNSA_ILi2EEESC_SC_EEENS5_IJSC_NSA_ILi0EEESW_EEEEENS5_IJNS4_10UnderscoreESZ_SZ_EEEEENS4_13SM90_TMA_LOADENS4_14ComposedLayoutINS4_7SwizzleILi2ELi4ELi3EEENS4_18smem_ptr_flag_bitsILi8EEENST_INS5_IJNSA_ILi8EEESH_EEENS5_IJSH_SC_EEEEEEEvNS4_8identityENS4_23SM90_TMA_LOAD_MULTICASTES1C_vS1D_EENS_8epilogue10collective6detail29Sm90TmaWarpSpecializedAdapterINS1H_15DefaultEpilogueISJ_SK_SK_NS1G_6thread17LinearCombinationISJ_Li1EffLNS1L_9ScaleType4KindE0ELNS_15FloatRoundStyleE2ESJ_EENS1_15EpilogueDefaultEEEEEvvEEEEvNT_6ParamsE)
        .other          _ZN7cutlass13device_kernelINS_4gemm6kernel13GemmUniversalIN4cute5tupleIJiiiiEEENS1_10collective13CollectiveMmaINS1_37MainloopSm90TmaGmmaWarpSpecializedFP8ILi7ENS5_IJNS4_1CILi4EEENSA_ILi1EEESC_EEENS1_35KernelTmaWarpSpecializedCooperativeEEENS5_IJNSA_ILi256EEESG_NSA_ILi64EEEEEENS_12float_e5m2_tENS5_IJlSC_lEEESJ_SK_NS4_8TiledMMAINS4_8MMA_AtomIJNS4_4SM904GMMA31MMA_64x256x32_F32E5M2E5M2_SS_TNILNSO_7ScaleInE1ELSQ_1EEEEEENS4_6LayoutINS5_IJNSA_ILi2EEESC_SC_EEENS5_IJSC_NSA_ILi0EEESW_EEEEENS5_IJNS4_10UnderscoreESZ_SZ_EEEEENS4_13SM90_TMA_LOADENS4_14ComposedLayoutINS4_7SwizzleILi2ELi4ELi3EEENS4_18smem_ptr_flag_bitsILi8EEENST_INS5_IJNSA_ILi8EEESH_EEENS5_IJSH_SC_EEEEEEEvNS4_8identityENS4_23SM90_TMA_LOAD_MULTICASTES1C_vS1D_EENS_8epilogue10collective6detail29Sm90TmaWarpSpecializedAdapterINS1H_15DefaultEpilogueISJ_SK_SK_NS1G_6thread17LinearCombinationISJ_Li1EffLNS1L_9ScaleType4KindE0ELNS_15FloatRoundStyleE2ESJ_EENS1_15EpilogueDefaultEEEEEvvEEEEvNT_6ParamsE,@"STO_CUDA_ENTRY STV_DEFAULT"
_ZN7cutlass13device_kernelINS_4gemm6kernel13GemmUniversalIN4cute5tupleIJiiiiEEENS1_10collective13CollectiveMmaINS1_37MainloopSm90TmaGmmaWarpSpecializedFP8ILi7ENS5_IJNS4_1CILi4EEENSA_ILi1EEESC_EEENS1_35KernelTmaWarpSpecializedCooperativeEEENS5_IJNSA_ILi256EEESG_NSA_ILi64EEEEEENS_12float_e5m2_tENS5_IJlSC_lEEESJ_SK_NS4_8TiledMMAINS4_8MMA_AtomIJNS4_4SM904GMMA31MMA_64x256x32_F32E5M2E5M2_SS_TNILNSO_7ScaleInE1ELSQ_1EEEEEENS4_6LayoutINS5_IJNSA_ILi2EEESC_SC_EEENS5_IJSC_NSA_ILi0EEESW_EEEEENS5_IJNS4_10UnderscoreESZ_SZ_EEEEENS4_13SM90_TMA_LOADENS4_14ComposedLayoutINS4_7SwizzleILi2ELi4ELi3EEENS4_18smem_ptr_flag_bitsILi8EEENST_INS5_IJNSA_ILi8EEESH_EEENS5_IJSH_SC_EEEEEEEvNS4_8identityENS4_23SM90_TMA_LOAD_MULTICASTES1C_vS1D_EENS_8epilogue10collective6detail29Sm90TmaWarpSpecializedAdapterINS1H_15DefaultEpilogueISJ_SK_SK_NS1G_6thread17LinearCombinationISJ_Li1EffLNS1L_9ScaleType4KindE0ELNS_15FloatRoundStyleE2ESJ_EENS1_15EpilogueDefaultEEEEEvvEEEEvNT_6ParamsE:
[----:B------:R-:W0:Y:S02]  /*0000*/  LDC R1, c[0x0][0x28] ;  /* 0x00000a00ff017b82 */ /* 0x000e240000000800 */
[----:B0-----:R-:W-:Y:S01]  /*0010*/  VIADD R1, R1, 0xfffff788 ;  /* 0xfffff78801017836 */ /* 0x001fe20000000000 */
[----:B------:R-:W0:Y:S01]  /*0020*/  S2R R4, SR_TID.X ;  /* 0x0000000000047919 */ /* 0x000e220000002100 */
[----:B------:R-:W-:Y:S01]  /*0030*/  ELECT P0, URZ, PT ;  /* 0x00000000003f782f */ /* 0x000fe20003800000 */
[----:B------:R-:W-:Y:S01]  /*0040*/  BSSY B0, `(.L_x_0) ;  /* 0x0000015000007945 */ /* 0x000fe20003800000 */
[--C-:B0-----:R-:W-:Y:S02]  /*0050*/  SHF.R.U32.HI R0, RZ, 0x5, R4.reuse ;  /* 0x00000005ff007819 */ /* 0x101fe40000011604 */
[----:B------:R-:W-:-:S03]  /*0060*/  SHF.R.U32.HI R2, RZ, 0x7, R4 ;  /* 0x00000007ff027819 */ /* 0x000fc60000011604 */
[----:B------:R-:W0:Y:S04]  /*0070*/  SHFL.IDX PT, R3, R0, RZ, 0x1f ;  /* 0x00001fff00037589 */ /* 0x000e2800000e0000 */
[----:B------:R-:W1:Y:S01]  /*0080*/  SHFL.IDX PT, R2, R2, RZ, 0x1f ;  /* 0x00001fff02027589 */ /* 0x000e6200000e0000 */
[----:B0-----:R-:W-:Y:S02]  /*0090*/  R2UR UR4, R3 ;  /* 0x00000000030472ca */ /* 0x001fe400000e0000 */
[----:B-1----:R-:W-:-:S11]  /*00a0*/  R2UR UR6, R2 ;  /* 0x00000000020672ca */ /* 0x002fd600000e0000 */
[----:B------:R-:W-:Y:S02]  /*00b0*/  USHF.R.S32.HI UR5, URZ, 0x1f, UR4 ;  /* 0x0000001f3f057899 */ /* 0x000fe40008011404 */
[----:B------:R-:W-:Y:S02]  /*00c0*/  ISETP.NE.OR P0, PT, RZ, UR4, !P0 ;  /* 0x00000004ff007c0c */ /* 0x000fe4000c705670 */
[----:B------:R-:W-:-:S04]  /*00d0*/  ULEA.HI UR5, UR5, UR4, URZ, 0x2 ;  /* 0x0000000405057291 */ /* 0x000fc8000f8f103f */
[----:B------:R-:W-:-:S04]  /*00e0*/  ULOP3.LUT UR5, UR5, 0xfffffffc, URZ, 0xc0, !UPT ;  /* 0xfffffffc05057892 */ /* 0x000fc8000f8ec03f */
[----:B------:R-:W-:-:S03]  /*00f0*/  UIADD3 UR8, UR4, -UR5, URZ ;  /* 0x8000000504087290 */ /* 0x000fc6000fffe03f */
[----:B------:R-:W-:Y:S09]  /*0100*/  @P0 BRA `(.L_x_1) ;  /* 0x0000000000200947 */ /* 0x000ff20003800000 */
[----:B------:R-:W-:Y:S02]  /*0110*/  ULDC.64 UR4, c[0x0][0x198] ;  /* 0x0000660000047ab9 */ /* 0x000fe40000000a00 */
[----:B------:R-:W-:Y:S02]  /*0120*/  UIADD3 UR10, UP0, UR4, 0xf0, URZ ;  /* 0x000000f0040a7890 */ /* 0x000fe4000ff1e03f */
[----:B------:R-:W-:Y:S02]  /*0130*/  UIADD3 UR4, UP1, UR4, 0x1f0, URZ ;  /* 0x000001f004047890 */ /* 0x000fe4000ff3e03f */
[----:B------:R-:W-:Y:S02]  /*0140*/  UIADD3.X UR11, URZ, UR5, URZ, UP0, !UPT ;  /* 0x000000053f0b7290 */ /* 0x000fe400087fe43f */
[----:B------:R-:W-:-:S07]  /*0150*/  UIADD3.X UR5, URZ, UR5, URZ, UP1, !UPT ;  /* 0x000000053f057290 */ /* 0x000fce0008ffe43f */
[----:B------:R0:W-:Y:S02]  /*0160*/  UTMACCTL.PF [UR10] ;  /* 0x000000000a0079b9 */ /* 0x0001e40008040000 */
[----:B------:R0:W-:Y:S02]  /*0170*/  UTMACCTL.PF [UR4] ;  /* 0x00000000040079b9 */ /* 0x0001e40008040000 */
[----:B0-----:R-:W-:Y:S01]  /*0180*/  NOP ;  /* 0x0000000000007918 */ /* 0x001fe20000000000 */
.L_x_1:
[----:B------:R-:W-:Y:S05]  /*0190*/  BSYNC B0 ;  /* 0x0000000000007941 */ /* 0x000fea0003800000 */
.L_x_0:
[----:B------:R-:W0:Y:S01]  /*01a0*/  SHFL.IDX PT, R3, R0, RZ, 0x1f ;  /* 0x00001fff00037589 */ /* 0x000e2200000e0000 */
[----:B------:R-:W-:Y:S01]  /*01b0*/  UISETP.NE.AND UP0, UPT, UR8, 0x3, UPT ;  /* 0x000000030800788c */ /* 0x000fe2000bf05270 */
[----:B------:R-:W-:Y:S01]  /*01c0*/  SHF.R.S32.HI R2, RZ, 0x1f, R4 ;  /* 0x0000001fff027819 */ /* 0x000fe20000011404 */
[----:B------:R-:W-:Y:S02]  /*01d0*/  UIADD3 UR10, UR6, -0x1, URZ ;  /* 0xffffffff060a7890 */ /* 0x000fe4000fffe03f */
[----:B------:R-:W-:Y:S01]  /*01e0*/  ISETP.NE.AND P1, PT, RZ, UR6, PT ;  /* 0x00000006ff007c0c */ /* 0x000fe2000bf25270 */
[----:B------:R-:W-:Y:S01]  /*01f0*/  UISETP.EQ.OR UP0, UPT, UR8, URZ, !UP0 ;  /* 0x0000003f0800728c */ /* 0x000fe2000c702670 */
[----:B------:R-:W-:Y:S01]  /*0200*/  LEA.HI R2, R2, R4, RZ, 0x7 ;  /* 0x0000000402027211 */ /* 0x000fe200078f38ff */
[----:B------:R-:W-:Y:S02]  /*0210*/  UISETP.GE.U32.AND UP1, UPT, UR10, 0x2, UPT ;  /* 0x000000020a00788c */ /* 0x000fe4000bf26070 */
[----:B------:R-:W-:-:S04]  /*0220*/  UISETP.EQ.AND UP0, UPT, UR6, URZ, UP0 ;  /* 0x0000003f0600728c */ /* 0x000fc80008702270 */
[----:B------:R-:W-:-:S04]  /*0230*/  USEL UR13, URZ, 0x1, !UP0 ;  /* 0x000000013f0d7887 */ /* 0x000fc8000c000000 */
[----:B------:R-:W-:Y:S01]  /*0240*/  USEL UR13, UR13, 0x2, UP1 ;  /* 0x000000020d0d7887 */ /* 0x000fe20008800000 */
[----:B0-----:R-:W-:-:S13]  /*0250*/  ISETP.NE.AND P0, PT, R3, RZ, PT ;  /* 0x000000ff0300720c */ /* 0x001fda0003f05270 */
[----:B------:R-:W-:Y:S05]  /*0260*/  @P0 BRA `(.L_x_2) ;  /* 0x0000000000700947 */ /* 0x000fea0003800000 */
[----:B------:R-:W0:Y:S01]  /*0270*/  S2UR UR9, SR_CgaCtaId ;  /* 0x00000000000979c3 */ /* 0x000e220000008800 */
[----:B------:R-:W-:Y:S01]  /*0280*/  UMOV UR4, 0x400 ;  /* 0x0000040000047882 */ /* 0x000fe20000000000 */
[----:B------:R-:W-:Y:S01]  /*0290*/  UMOV UR5, 0x1 ;  /* 0x0000000100057882 */ /* 0x000fe20000000000 */
[----:B------:R-:W-:Y:S01]  /*02a0*/  UMOV UR6, 0x8 ;  /* 0x0000000800067882 */ /* 0x000fe20000000000 */
[----:B------:R-:W-:Y:S01]  /*02b0*/  ELECT P0, URZ, PT ;  /* 0x00000000003f782f */ /* 0x000fe20003800000 */
[----:B------:R-:W-:-:S04]  /*02c0*/  UIADD3 UR6, -UR6, 0x100000, URZ ;  /* 0x0010000006067890 */ /* 0x000fc8000fffe13f */
[----:B------:R-:W-:Y:S02]  /*02d0*/  USHF.L.U32 UR7, UR6, 0xb, URZ ;  /* 0x0000000b06077899 */ /* 0x000fe4000800063f */
[----:B------:R-:W-:Y:S02]  /*02e0*/  USHF.L.U32 UR6, UR6, 0x1, URZ ;  /* 0x0000000106067899 */ /* 0x000fe4000800063f */
[----:B0-----:R-:W-:Y:S02]  /*02f0*/  ULEA UR9, UR9, UR4, 0x18 ;  /* 0x0000000409097291 */ /* 0x001fe4000f8ec03f */
[----:B------:R-:W-:-:S04]  /*0300*/  UIADD3 UR4, -UR5, 0x100000, URZ ;  /* 0x0010000005047890 */ /* 0x000fc8000fffe13f */
[----:B------:R-:W-:Y:S02]  /*0310*/  USHF.L.U32 UR5, UR4, 0xb, URZ ;  /* 0x0000000b04057899 */ /* 0x000fe4000800063f */
[----:B------:R-:W-:Y:S01]  /*0320*/  USHF.L.U32 UR4, UR4, 0x1, URZ ;  /* 0x0000000104047899 */ /* 0x000fe2000800063f */
[----:B------:R-:W0:Y:S11]  /*0330*/  FENCE.VIEW.ASYNC.S ;  /* 0x00000000000073c6 */ /* 0x000e360000000000 */
[----:B0-----:R0:W1:Y:S01]  /*0340*/  SYNCS.EXCH.64 URZ, [UR9], UR4 ;  /* 0x00000004093f75b2 */ /* 0x0010620008000100 */
[----:B------:R0:W2:Y:S01]  /*0350*/  SYNCS.EXCH.64 URZ, [UR9+0x38], UR6 ;  /* 0x00003806093f75b2 */ /* 0x0000a20008000100 */
[----:B------:R0:W3:Y:S01]  /*0360*/  SYNCS.EXCH.64 URZ, [UR9+0x8], UR4 ;  /* 0x00000804093f75b2 */ /* 0x0000e20008000100 */
[----:B------:R0:W4:Y:S01]  /*0370*/  SYNCS.EXCH.64 URZ, [UR9+0x40], UR6 ;  /* 0x00004006093f75b2 */ /* 0x0001220008000100 */
[----:B------:R0:W0:Y:S01]  /*0380*/  SYNCS.EXCH.64 URZ, [UR9+0x10], UR4 ;  /* 0x00001004093f75b2 */ /* 0x0000220008000100 */
        /* <DEDUP_REMOVED lines=9> */
[----:B------:R-:W-:Y:S01]  /*0420*/  NOP ;  /* 0x0000000000007918 */ /* 0x000fe20000000000 */
.L_x_2:
[----:B------:R-:W5:Y:S01]  /*0430*/  SHFL.IDX PT, R0, R0, RZ, 0x1f ;  /* 0x00001fff00007589 */ /* 0x000f6200000e0000 */
[----:B0-----:R-:W0:Y:S01]  /*0440*/  S2UR UR9, SR_CTAID.X ;  /* 0x00000000000979c3 */ /* 0x001e220000002500 */
[----:B------:R-:W-:Y:S02]  /*0450*/  LOP3.LUT R2, R2, 0xffffff80, RZ, 0xc0, !PT ;  /* 0xffffff8002027812 */ /* 0x000fe400078ec0ff */
[----:B------:R-:W-:Y:S02]  /*0460*/  ELECT P0, URZ, PT ;  /* 0x00000000003f782f */ /* 0x000fe40003800000 */
[----:B------:R-:W-:Y:S01]  /*0470*/  SHF.R.S32.HI R8, RZ, 0x1f, R3 ;  /* 0x0000001fff087819 */ /* 0x000fe20000011403 */
[----:B------:R-:W-:Y:S01]  /*0480*/  ULDC UR4, c[0x0][0x150] ;  /* 0x0000540000047ab9 */ /* 0x000fe20000000800 */
[----:B------:R-:W-:Y:S01]  /*0490*/  NOP ;  /* 0x0000000000007918 */ /* 0x000fe20000000000 */
[----:B------:R-:W-:Y:S01]  /*04a0*/  IMAD.IADD R4, R4, 0x1, -R2 ;  /* 0x0000000104047824 */ /* 0x000fe200078e0a02 */
[----:B------:R-:W-:Y:S01]  /*04b0*/  LEA.HI R8, R8, R3, RZ, 0x2 ;  /* 0x0000000308087211 */ /* 0x000fe200078f10ff */
[----:B------:R-:W1:Y:S01]  /*04c0*/  S2R R2, SR_CTAID.Y ;  /* 0x0000000000027919 */ /* 0x000e620000002600 */
[----:B------:R-:W2:Y:S01]  /*04d0*/  LDC R9, c[0x0][0x144] ;  /* 0x00005100ff097b82 */ /* 0x000ea20000000800 */
[----:B------:R-:W-:Y:S01]  /*04e0*/  NOP ;  /* 0x0000000000007918 */ /* 0x000fe20000000000 */
[----:B------:R-:W-:-:S02]  /*04f0*/  SHF.R.S32.HI R5, RZ, 0x1f, R4 ;  /* 0x0000001fff057819 */ /* 0x000fc40000011404 */
[----:B------:R-:W-:Y:S02]  /*0500*/  LOP3.LUT R8, R8, 0x3ffffffc, RZ, 0xc0, !PT ;  /* 0x3ffffffc08087812 */ /* 0x000fe400078ec0ff */
[----:B------:R-:W-:Y:S02]  /*0510*/  LEA.HI R5, R5, R4, RZ, 0x3 ;  /* 0x0000000405057211 */ /* 0x000fe400078f18ff */
[----:B------:R-:W3:Y:S01]  /*0520*/  LDC R11, c[0x0][0x148] ;  /* 0x00005200ff0b7b82 */ /* 0x000ee20000000800 */
[----:B------:R-:W-:Y:S01]  /*0530*/  IMAD.IADD R8, R3, 0x1, -R8 ;  /* 0x0000000103087824 */ /* 0x000fe200078e0a08 */
[--C-:B------:R-:W-:Y:S02]  /*0540*/  SHF.R.S32.HI R6, RZ, 0x3, R5.reuse ;  /* 0x00000003ff067819 */ /* 0x100fe40000011405 */
[----:B------:R-:W-:Y:S02]  /*0550*/  SHF.R.S32.HI R5, RZ, 0x1f, R5 ;  /* 0x0000001fff057819 */ /* 0x000fe40000011405 */
[----:B-----5:R-:W-:-:S02]  /*0560*/  ISETP.NE.OR P0, PT, R0, RZ, !P0 ;  /* 0x000000ff0000720c */ /* 0x020fc40004705670 */
[----:B------:R-:W-:Y:S02]  /*0570*/  LEA.HI R5, R5, R6, RZ, 0x2 ;  /* 0x0000000605057211 */ /* 0x000fe400078f10ff */
[----:B0-----:R-:W-:Y:S02]  /*0580*/  I2FP.F32.U32 R0, UR9 ;  /* 0x0000000900007c45 */ /* 0x001fe40008201000 */
[----:B------:R-:W-:-:S03]  /*0590*/  LOP3.LUT R5, R5, 0xfffffffc, RZ, 0xc0, !PT ;  /* 0xfffffffc05057812 */ /* 0x000fc600078ec0ff */
[----:B------:R-:W-:Y:S01]  /*05a0*/  FMUL R7, R0, UR4 ;  /* 0x0000000400077c20 */ /* 0x000fe20008400000 */
[----:B------:R-:W-:Y:S01]  /*05b0*/  ULDC UR4, c[0x0][0x154] ;  /* 0x0000550000047ab9 */ /* 0x000fe20000000800 */
[----:B------:R-:W-:Y:S02]  /*05c0*/  IMAD.IADD R5, R6, 0x1, -R5 ;  /* 0x0000000106057824 */ /* 0x000fe400078e0a05 */
[----:B------:R-:W-:Y:S01]  /*05d0*/  VOTEU.ALL UP0, P0 ;  /* 0x00000000003f7886 */ /* 0x000fe20000000000 */
[----:B------:R-:W-:Y:S01]  /*05e0*/  VOTEU.ALL UP1, P0 ;  /* 0x00000000003f7886 */ /* 0x000fe20000020000 */
[----:B------:R-:W0:Y:S01]  /*05f0*/  F2I.U32.TRUNC.NTZ R7, R7 ;  /* 0x0000000700077305 */ /* 0x000e22000020f000 */
[----:B------:R-:W-:Y:S01]  /*0600*/  IMAD R5, R8, 0x4, R5 ;  /* 0x0000000408057824 */ /* 0x000fe200078e0205 */
[----:B-1----:R-:W-:Y:S01]  /*0610*/  I2FP.F32.U32 R8, R2 ;  /* 0x0000000200087245 */ /* 0x002fe20000201000 */
[----:B------:R-:W1:Y:S01]  /*0620*/  @!UP0 S2UR UR7, SR_CgaCtaId ;  /* 0x00000000000789c3 */ /* 0x000e620000008800 */
[----:B------:R-:W-:-:S02]  /*0630*/  @!UP0 UMOV UR6, 0x400 ;  /* 0x0000040000068882 */ /* 0x000fc40000000000 */
[----:B------:R-:W-:Y:S01]  /*0640*/  SHF.R.S32.HI R0, RZ, 0x1f, R5 ;  /* 0x0000001fff007819 */ /* 0x000fe20000011405 */
[----:B------:R-:W-:Y:S01]  /*0650*/  FMUL R8, R8, UR4 ;  /* 0x0000000408087c20 */ /* 0x000fe20008400000 */
[----:B------:R-:W-:Y:S02]  /*0660*/  UMOV UR4, 0x20 ;  /* 0x0000002000047882 */ /* 0x000fe40000000000 */
[----:B------:R-:W-:Y:S01]  /*0670*/  LEA.HI R0, R0, R5, RZ, 0x2 ;  /* 0x0000000500007211 */ /* 0x000fe200078f10ff */
[----:B------:R-:W-:-:S04]  /*0680*/  @!UP0 UIADD3 UR4, -UR4, 0x100000, URZ ;  /* 0x0010000004048890 */ /* 0x000fc8000fffe13f */
[----:B------:R-:W-:Y:S02]  /*0690*/  @!UP0 USHF.L.U32 UR5, UR4, 0xb, URZ ;  /* 0x0000000b04058899 */ /* 0x000fe4000800063f */
[----:B------:R-:W-:Y:S01]  /*06a0*/  @!UP0 USHF.L.U32 UR4, UR4, 0x1, URZ ;  /* 0x0000000104048899 */ /* 0x000fe2000800063f */
[----:B------:R-:W5:Y:S01]  /*06b0*/  F2I.U32.TRUNC.NTZ R8, R8 ;  /* 0x0000000800087305 */ /* 0x000f62000020f000 */
[----:B------:R-:W-:Y:S01]  /*06c0*/  LOP3.LUT R6, R0, 0xfffffffc, RZ, 0xc0, !PT ;  /* 0xfffffffc00067812 */ /* 0x000fe200078ec0ff */
[----:B0-----:R-:W-:-:S04]  /*06d0*/  IMAD.MOV R10, RZ, RZ, -R7 ;  /* 0x000000ffff0a7224 */ /* 0x001fc800078e0a07 */
[----:B--2---:R-:W-:Y:S02]  /*06e0*/  IMAD R0, R9, R10, UR9 ;  /* 0x0000000909007e24 */ /* 0x004fe4000f8e020a */
[C---:B------:R-:W-:Y:S02]  /*06f0*/  IMAD.IADD R7, R5.reuse, 0x1, -R6 ;  /* 0x0000000105077824 */ /* 0x040fe400078e0a06 */
[----:B------:R-:W-:-:S03]  /*0700*/  IMAD.SHL.U32 R6, R5, 0x4, RZ ;  /* 0x0000000405067824 */ /* 0x000fc600078e00ff */
[----:B------:R-:W-:Y:S01]  /*0710*/  ISETP.NE.AND P2, PT, R7, R0, PT ;  /* 0x000000000700720c */ /* 0x000fe20003f45270 */
[----:B-1----:R-:W-:Y:S01]  /*0720*/  @!UP0 ULEA UR6, UR7, UR6, 0x18 ;  /* 0x0000000607068291 */ /* 0x002fe2000f8ec03f */
[----:B------:R-:W-:Y:S01]  /*0730*/  LOP3.LUT R13, R5, 0xc, R6, 0x78, !PT ;  /* 0x0000000c050d7812 */ /* 0x000fe200078e7806 */
[----:B-----5:R-:W-:Y:S01]  /*0740*/  IMAD.MOV R12, RZ, RZ, -R8 ;  /* 0x000000ffff0c7224 */ /* 0x020fe200078e0a08 */
[----:B------:R-:W0:Y:S01]  /*0750*/  LDC R7, c[0x0][0x140] ;  /* 0x00005000ff077b82 */ /* 0x000e220000000800 */
[----:B------:R-:W-:Y:S01]  /*0760*/  VOTEU.ALL UP0, P0 ;  /* 0x00000000003f7886 */ /* 0x000fe20000000000 */
[----:B------:R-:W-:Y:S01]  /*0770*/  LOP3.LUT P0, RZ, R4, 0x7, RZ, 0xc0, !PT ;  /* 0x0000000704ff7812 */ /* 0x000fe2000780c0ff */
[----:B---3--:R-:W-:Y:S01]  /*0780*/  IMAD R6, R11, R12, R2 ;  /* 0x0000000c0b067224 */ /* 0x008fe200078e0202 */
[----:B------:R1:W-:Y:S01]  /*0790*/  STL [R1+0x458], R13 ;  /* 0x0004580d01007387 */ /* 0x0003e20000100800 */
[----:B------:R-:W-:Y:S01]  /*07a0*/  IMAD.MOV.U32 R4, RZ, RZ, 0x1 ;  /* 0x00000001ff047424 */ /* 0x000fe200078e00ff */
[----:B------:R-:W-:-:S03]  /*07b0*/  ISETP.LT.U32.AND P0, PT, R13, 0x4, !P0 ;  /* 0x000000040d00780c */ /* 0x000fc60004701070 */
[----:B------:R-:W-:Y:S01]  /*07c0*/  @P2 SHF.R.S32.HI R5, RZ, 0x1f, R13 ;  /* 0x0000001fff052819 */ /* 0x000fe2000001140d */
[----:B------:R-:W2:Y:S02]  /*07d0*/  FENCE.VIEW.ASYNC.S ;  /* 0x00000000000073c6 */ /* 0x000ea40000000000 */
[----:B--2---:R1:W2:Y:S01]  /*07e0*/  @!UP0 SYNCS.EXCH.64 URZ, [UR6+0x80], UR4 ;  /* 0x00008004063f85b2 */ /* 0x0042a20008000100 */
[----:B------:R-:W-:-:S04]  /*07f0*/  @P2 LEA.HI R5, R5, R13, RZ, 0x2 ;  /* 0x0000000d05052211 */ /* 0x000fc800078f10ff */
[----:B------:R-:W-:-:S04]  /*0800*/  @P2 SHF.R.S32.HI R5, RZ, 0x2, R5 ;  /* 0x00000002ff052819 */ /* 0x000fc80000011405 */
[----:B------:R-:W-:Y:S02]  /*0810*/  @P2 ISETP.NE.AND P3, PT, R5, R6, PT ;  /* 0x000000060500220c */ /* 0x000fe40003f65270 */
[----:B------:R-:W-:Y:S02]  /*0820*/  SEL R5, RZ, 0x1, !P0 ;  /* 0x00000001ff057807 */ /* 0x000fe40004000000 */
[----:B------:R-:W-:Y:S01]  /*0830*/  @P2 SEL R4, RZ, 0x1, P3 ;  /* 0x00000001ff042807 */ /* 0x000fe20001800000 */
[----:B------:R1:W3:Y:S01]  /*0840*/  @!UP1 SYNCS.EXCH.64 URZ, [UR6+0x88], UR4 ;  /* 0x00008804063f95b2 */ /* 0x0002e20008000100 */
[----:B0-----:R-:W-:Y:S01]  /*0850*/  ISETP.EQ.U32.AND P5, PT, R7, 0x1, PT ;  /* 0x000000010700780c */ /* 0x001fe20003fa2070 */
[----:B------:R-:W-:Y:S01]  /*0860*/  NOP ;  /* 0x0000000000007918 */ /* 0x000fe20000000000 */
[----:B------:R-:W-:-:S05]  /*0870*/  LOP3.LUT R4, R4, R5, RZ, 0xc0, !PT ;  /* 0x0000000504047212 */ /* 0x000fca00078ec0ff */
[----:B------:R1:W-:Y:S06]  /*0880*/  STL [R1+0x454], R4 ;  /* 0x0004540401007387 */ /* 0x0003ec0000100800 */
[----:B--23--:R-:W-:Y:S05]  /*0890*/  @!P5 BRA `(.L_x_3) ;  /* 0x000000000008d947 */ /* 0x00cfea0003800000 */
[----:B----4-:R-:W-:Y:S01]  /*08a0*/  UCGABAR_ARV ;  /* 0x00000000000079c7 */ /* 0x010fe20008000000 */
[----:B------:R-:W-:Y:S05]  /*08b0*/  BRA `(.L_x_4) ;  /* 0x0000000000047947 */ /* 0x000fea0003800000 */
.L_x_3:
[----:B----4-:R-:W-:Y:S01]  /*08c0*/  NOP ;  /* 0x0000000000007918 */ /* 0x010fe20000000000 */
.L_x_4:
[----:B------:R-:W0:Y:S01]  /*08d0*/  LDC R3, c[0x0][0x65c] ;  /* 0x00019700ff037b82 */ /* 0x000e220000000800 */
[----:B-1----:R-:W-:Y:S02]  /*08e0*/  IMAD.U32 R4, RZ, RZ, UR9 ;  /* 0x00000009ff047e24 */ /* 0x002fe4000f8e00ff */
[----:B------:R-:W-:Y:S01]  /*08f0*/  IMAD.MOV.U32 R5, RZ, RZ, RZ ;  /* 0x000000ffff057224 */ /* 0x000fe200078e00ff */
[----:B0-----:R-:W-:-:S13]  /*0900*/  ISETP.NE.AND P4, PT, R3, 0x1, PT ;  /* 0x000000010300780c */ /* 0x001fda0003f85270 */
[----:B------:R-:W0:Y:S01]  /*0910*/  @P4 LDC R7, c[0x0][0x10] ;  /* 0x00000400ff074b82 */ /* 0x000e220000000800 */
[----:B------:R-:W-:Y:S02]  /*0920*/  @P4 IMAD.MOV.U32 R3, RZ, RZ, RZ ;  /* 0x000000ffff034224 */ /* 0x000fe400078e00ff */
[----:B------:R-:W-:-:S05]  /*0930*/  @P4 IMAD.MOV.U32 R13, RZ, RZ, RZ ;  /* 0x000000ffff0d4224 */ /* 0x000fca00078e00ff */
[----:B------:R-:W1:Y:S01]  /*0940*/  @!P4 LDC R9, c[0x0][0xc] ;  /* 0x00000300ff09cb82 */ /* 0x000e620000000800 */
[----:B0-----:R-:W-:-:S04]  /*0950*/  @P4 IMAD.WIDE.U32 R6, R7, UR9, R2 ;  /* 0x0000000907064c25 */ /* 0x001fc8000f8e0002 */
[----:B------:R-:W-:Y:S02]  /*0960*/  @P4 IMAD.MOV.U32 R10, RZ, RZ, R6 ;  /* 0x000000ffff0a4224 */ /* 0x000fe400078e0006 */
[----:B------:R-:W-:Y:S02]  /*0970*/  @P4 IMAD.IADD R15, R7, 0x1, R13 ;  /* 0x00000001070f4824 */ /* 0x000fe400078e020d */
[----:B-1----:R-:W-:-:S04]  /*0980*/  @!P4 IMAD.WIDE.U32 R4, R2, R9, R4 ;  /* 0x000000090204c225 */ /* 0x002fc800078e0004 */
[----:B------:R-:W-:Y:S02]  /*0990*/  @!P4 IMAD.MOV.U32 R10, RZ, RZ, R4 ;  /* 0x000000ffff0ac224 */ /* 0x000fe400078e0004 */
[----:B------:R-:W-:-:S03]  /*09a0*/  @!P4 IMAD.MOV.U32 R15, RZ, RZ, R5 ;  /* 0x000000ffff0fc224 */ /* 0x000fc600078e0005 */
[----:B------:R0:W-:Y:S04]  /*09b0*/  STL [R1+0x460], R10 ;  /* 0x0004600a01007387 */ /* 0x0001e80000100800 */
[----:B------:R0:W-:Y:S01]  /*09c0*/  STL [R1+0x45c], R15 ;  /* 0x00045c0f01007387 */ /* 0x0001e20000100800 */
[----:B------:R-:W-:Y:S05]  /*09d0*/  @!P5 BRA `(.L_x_5) ;  /* 0x00000000000cd947 */ /* 0x000fea0003800000 */
[----:B------:R-:W-:Y:S01]  /*09e0*/  UCGABAR_WAIT ;  /* 0x0000000000007dc7 */ /* 0x000fe20008000000 */
[----:B------:R-:W-:Y:S01]  /*09f0*/  CCTL.IVALL ;  /* 0x00000000ff00798f */ /* 0x000fe20002000000 */
[----:B------:R-:W-:Y:S05]  /*0a00*/  BRA `(.L_x_6) ;  /* 0x0000000000047947 */ /* 0x000fea0003800000 */
.L_x_5:
[----:B------:R-:W-:Y:S06]  /*0a10*/  BAR.SYNC.DEFER_BLOCKING 0x0 ;  /* 0x0000000000007b1d */ /* 0x000fec0000010000 */
.L_x_6:
[----:B------:R-:W-:Y:S05]  /*0a20*/  @!P1 BRA `(.L_x_7) ;  /* 0x0000023400049947 */ /* 0x000fea0003800000 */
[----:B------:R-:W-:-:S06]  /*0a30*/  UISETP.GT.U32.AND UP0, UPT, UR10, 0x1, UPT ;  /* 0x000000010a00788c */ /* 0x000fcc000bf04070 */
[----:B------:R-:W-:-:S13]  /*0a40*/  PLOP3.LUT P0, PT, PT, PT, UP0, 0x80, 0x0 ;  /* 0x000000000000781c */ /* 0x000fda0003f0f008 */
[----:B------:R-:W-:Y:S05]  /*0a50*/  @P0 EXIT ;  /* 0x000000000000094d */ /* 0x000fea0003800000 */
[----:B------:R-:W-:Y:S01]  /*0a60*/  IMAD.MOV.U32 R6, RZ, RZ, -0x1 ;  /* 0xffffffffff067424 */ /* 0x000fe200078e00ff */
[----:B------:R-:W-:Y:S01]  /*0a70*/  ULDC.64 UR4, c[0x0][0x650] ;  /* 0x0001940000047ab9 */ /* 0x000fe20000000a00 */
[----:B------:R-:W-:Y:S01]  /*0a80*/  IMAD.MOV.U32 R5, RZ, RZ, -0x1 ;  /* 0xffffffffff057424 */ /* 0x000fe200078e00ff */
[----:B------:R-:W-:Y:S01]  /*0a90*/  ISETP.GE.U32.AND P0, PT, R10, UR4, PT ;  /* 0x000000040a007c0c */ /* 0x000fe2000bf06070 */
[----:B------:R-:W-:Y:S01]  /*0aa0*/  UMOV UR10, 0xffffffff ;  /* 0xffffffff000a7882 */ /* 0x000fe20000000000 */
[----:B------:R1:W-:Y:S01]  /*0ab0*/  STL [R1+0x468], R6 ;  /* 0x0004680601007387 */ /* 0x0003e20000100800 */
[----:B------:R-:W-:Y:S02]  /*0ac0*/  PRMT R4, RZ, 0x7610, R4 ;  /* 0x00007610ff047816 */ /* 0x000fe40000000004 */
[----:B------:R-:W-:Y:S01]  /*0ad0*/  ISETP.GE.U32.AND.EX P0, PT, R15, UR5, PT, P0 ;  /* 0x000000050f007c0c */ /* 0x000fe2000bf06100 */
[----:B------:R1:W-:-:S12]  /*0ae0*/  STL [R1+0x464], R5 ;  /* 0x0004640501007387 */ /* 0x0003d80000100800 */
[----:B-1----:R-:W-:Y:S05]  /*0af0*/  @P0 BRA `(.L_x_8) ;  /* 0x00000004003c0947 */ /* 0x002fea0003800000 */
[----:B------:R-:W-:Y:S01]  /*0b00*/  ULDC.64 UR14, c[0x0][0x628] ;  /* 0x00018a00000e7ab9 */ /* 0x000fe20000000a00 */
[----:B------:R-:W1:Y:S01]  /*0b10*/  LDC.64 R8, c[0x0][0x620] ;  /* 0x00018800ff087b82 */ /* 0x000e620000000a00 */
[----:B------:R-:W-:Y:S01]  /*0b20*/  ISETP.NE.U32.AND P0, PT, RZ, UR14, PT ;  /* 0x0000000eff007c0c */ /* 0x000fe2000bf05070 */
[----:B------:R-:W-:Y:S01]  /*0b30*/  ULDC UR11, c[0x0][0x630] ;  /* 0x00018c00000b7ab9 */ /* 0x000fe20000000800 */
[----:B------:R-:W-:Y:S02]  /*0b40*/  R2UR UR4, R10 ;  /* 0x000000000a0472ca */ /* 0x000fe400000e0000 */
[----:B------:R-:W-:Y:S02]  /*0b50*/  ISETP.NE.AND.EX P0, PT, RZ, UR15, PT, P0 ;  /* 0x0000000fff007c0c */ /* 0x000fe4000bf05300 */
[----:B------:R-:W-:-:S11]  /*0b60*/  R2UR UR5, R15 ;  /* 0x000000000f0572ca */ /* 0x000fd600000e0000 */
[----:B------:R-:W-:Y:S05]  /*0b70*/  @!P0 BRA `(.L_x_9) ;  /* 0x0000000000308947 */ /* 0x000fea0003800000 */
[----:B------:R-:W-:Y:S01]  /*0b80*/  R2UR UR4, R10 ;  /* 0x000000000a0472ca */ /* 0x000fe200000e0000 */
[----:B------:R-:W-:Y:S01]  /*0b90*/  ULDC UR8, c[0x0][0x634] ;  /* 0x00018d0000087ab9 */ /* 0x000fe20000000800 */
[----:B------:R-:W-:-:S11]  /*0ba0*/  R2UR UR10, R15 ;  /* 0x000000000f0a72ca */ /* 0x000fd600000e0000 */
[----:B------:R-:W-:-:S04]  /*0bb0*/  UIADD3 UR8, UP0, UR4, UR8, URZ ;  /* 0x0000000804087290 */ /* 0x000fc8000ff1e03f */
[----:B------:R-:W-:-:S04]  /*0bc0*/  UIADD3.X UR10, URZ, UR10, URZ, UP0, !UPT ;  /* 0x0000000a3f0a7290 */ /* 0x000fc800087fe43f */
[----:B------:R-:W-:-:S04]  /*0bd0*/  UIMAD.WIDE.U32 UR4, UR10, UR14, URZ ;  /* 0x0000000e0a0472a5 */ /* 0x000fc8000f8e003f */
[----:B------:R-:W-:Y:S02]  /*0be0*/  UIMAD.WIDE.U32 UR6, UP0, UR8, UR15, UR4 ;  /* 0x0000000f080672a5 */ /* 0x000fe4000f800004 */
[----:B------:R-:W-:Y:S02]  /*0bf0*/  UIMAD.WIDE.U32 UR4, UR8, UR14, URZ ;  /* 0x0000000e080472a5 */ /* 0x000fe4000f8e003f */
[----:B------:R-:W-:Y:S02]  /*0c00*/  UIADD3.X UR9, URZ, URZ, URZ, UP0, !UPT ;  /* 0x0000003f3f097290 */ /* 0x000fe400087fe43f */
[----:B------:R-:W-:Y:S01]  /*0c10*/  UIADD3 URZ, UP0, UR5, UR6, URZ ;  /* 0x00000006053f7290 */ /* 0x000fe2000ff1e03f */
[----:B------:R-:W-:-:S03]  /*0c20*/  UMOV UR8, UR7 ;  /* 0x0000000700087c82 */ /* 0x000fc60008000000 */
[----:B------:R-:W-:-:S12]  /*0c30*/  UIMAD.WIDE.U32.X UR4, UR10, UR15, UR8, UP0 ;  /* 0x0000000f0a0472a5 */ /* 0x000fd800080e0408 */
.L_x_9:
[----:B------:R-:W-:Y:S01]  /*0c40*/  USHF.R.U64 UR10, UR4, UR11, UR5 ;  /* 0x0000000b040a7299 */ /* 0x000fe20008001205 */
[----:B------:R-:W2:Y:S01]  /*0c50*/  LDC.64 R20, c[0x0][0x640] ;  /* 0x00019000ff147b82 */ /* 0x000ea20000000a00 */
[----:B------:R-:W-:Y:S01]  /*0c60*/  USHF.R.U32.HI UR4, URZ, UR11, UR5 ;  /* 0x0000000b3f047299 */ /* 0x000fe20008011605 */
[----:B------:R-:W-:Y:S02]  /*0c70*/  IMAD.MOV.U32 R4, RZ, RZ, R10 ;  /* 0x000000ffff047224 */ /* 0x000fe400078e000a */
[----:B------:R-:W-:Y:S01]  /*0c80*/  IMAD R25, R11, R12, R2 ;  /* 0x0000000c0b197224 */ /* 0x000fe200078e0202 */
[----:B------:R-:W-:Y:S01]  /*0c90*/  IADD3 R3, P0, RZ, -UR10, RZ ;  /* 0x8000000aff037c10 */ /* 0x000fe2000ff1e0ff */
[----:B------:R-:W-:Y:S02]  /*0ca0*/  IMAD.MOV.U32 R11, RZ, RZ, 0x1 ;  /* 0x00000001ff0b7424 */ /* 0x000fe400078e00ff */
[----:B------:R-:W0:Y:S02]  /*0cb0*/  LDC R14, c[0x0][0x618] ;  /* 0x00018600ff0e7b82 */ /* 0x000e240000000800 */
[----:B------:R-:W-:-:S04]  /*0cc0*/  IMAD.X R5, RZ, RZ, ~UR4, P0 ;  /* 0x80000004ff057e24 */ /* 0x000fc800080e06ff */
[-C--:B-1----:R-:W-:Y:S02]  /*0cd0*/  IMAD R6, R5, R8.reuse, RZ ;  /* 0x0000000805067224 */ /* 0x082fe400078e02ff */
[----:B------:R-:W1:Y:S01]  /*0ce0*/  LDC R16, c[0x0][0x608] ;  /* 0x00018200ff107b82 */ /* 0x000e620000000800 */
[----:B------:R-:W-:Y:S02]  /*0cf0*/  IMAD.MOV.U32 R5, RZ, RZ, R15 ;  /* 0x000000ffff057224 */ /* 0x000fe400078e000f */
[----:B------:R-:W-:-:S05]  /*0d00*/  IMAD.WIDE.U32 R4, R3, R8, R4 ;  /* 0x0000000803047225 */ /* 0x000fca00078e0004 */
[----:B------:R-:W3:Y:S01]  /*0d10*/  LDC R18, c[0x0][0x658] ;  /* 0x00019600ff127b82 */ /* 0x000ee20000000800 */
[----:B------:R-:W-:Y:S01]  /*0d20*/  IMAD R3, R3, R9, R6 ;  /* 0x0000000903037224 */ /* 0x000fe200078e0206 */
[----:B--2---:R-:W-:-:S03]  /*0d30*/  ISETP.NE.U32.AND P0, PT, R20, RZ, PT ;  /* 0x000000ff1400720c */ /* 0x004fc60003f05070 */
[----:B------:R-:W-:Y:S01]  /*0d40*/  IMAD.IADD R3, R5, 0x1, R3 ;  /* 0x0000000105037824 */ /* 0x000fe200078e0203 */
[----:B------:R-:W-:Y:S01]  /*0d50*/  ISETP.NE.AND.EX P0, PT, R21, RZ, PT, P0 ;  /* 0x000000ff1500720c */ /* 0x000fe20003f05300 */
[----:B------:R-:W-:Y:S01]  /*0d60*/  IMAD.MOV.U32 R5, RZ, RZ, -0x1 ;  /* 0xffffffffff057424 */ /* 0x000fe200078e00ff */
[----:B------:R-:W2:Y:S02]  /*0d70*/  LDC R13, c[0x0][0x600] ;  /* 0x00018000ff0d7b82 */ /* 0x000ea40000000800 */
[-CC-:B0-----:R-:W-:Y:S02]  /*0d80*/  SHF.R.U64 R10, R4, R14.reuse, R3.reuse ;  /* 0x0000000e040a7219 */ /* 0x181fe40000001203 */
[----:B------:R-:W-:-:S04]  /*0d90*/  SHF.R.U32.HI R3, RZ, R14, R3 ;  /* 0x0000000eff037219 */ /* 0x000fc80000011603 */
[----:B------:R-:W0:Y:S01]  /*0da0*/  LDC R15, c[0x0][0x648] ;  /* 0x00019200ff0f7b82 */ /* 0x000e220000000800 */
[-CC-:B-1----:R-:W-:Y:S02]  /*0db0*/  SHF.R.U64 R23, R10, R16.reuse, R3.reuse ;  /* 0x000000100a177219 */ /* 0x182fe40000001203 */
[----:B------:R-:W-:-:S05]  /*0dc0*/  SHF.R.U32.HI R3, RZ, R16, R3 ;  /* 0x00000010ff037219 */ /* 0x000fca0000011603 */
[----:B------:R-:W1:Y:S01]  /*0dd0*/  LDC R17, c[0x0][0x638] ;  /* 0x00018e00ff117b82 */ /* 0x000e620000000800 */
[-C--:B---3--:R-:W-:Y:S02]  /*0de0*/  SHF.L.U32 R2, R5, R18.reuse, RZ ;  /* 0x0000001205027219 */ /* 0x088fe400000006ff */
[--C-:B------:R-:W-:Y:S02]  /*0df0*/  SHF.R.U64 R12, R23, R18, R3.reuse ;  /* 0x00000012170c7219 */ /* 0x100fe40000001203 */
[----:B------:R-:W-:Y:S02]  /*0e00*/  LOP3.LUT R8, RZ, R2, RZ, 0x33, !PT ;  /* 0x00000002ff087212 */ /* 0x000fe400078e33ff */
[----:B------:R-:W-:Y:S01]  /*0e10*/  SHF.R.U32.HI R3, RZ, R18, R3 ;  /* 0x00000012ff037219 */ /* 0x000fe20000011603 */
[----:B------:R-:W3:Y:S01]  /*0e20*/  LDC R19, c[0x0][0x610] ;  /* 0x00018400ff137b82 */ /* 0x000ee20000000800 */
[----:B------:R-:W-:Y:S01]  /*0e30*/  IMAD.MOV.U32 R2, RZ, RZ, R12 ;  /* 0x000000ffff027224 */ /* 0x000fe200078e000c */
[----:B------:R-:W-:Y:S06]  /*0e40*/  @!P0 BRA `(.L_x_10) ;  /* 0x0000000000288947 */ /* 0x000fec0003800000 */
[----:B------:R-:W4:Y:S02]  /*0e50*/  LDC R7, c[0x0][0x64c] ;  /* 0x00019300ff077b82 */ /* 0x000f240000000800 */
[----:B----4-:R-:W-:-:S05]  /*0e60*/  IADD3 R7, P0, R12, R7, RZ ;  /* 0x000000070c077210 */ /* 0x010fca0007f1e0ff */
[----:B------:R-:W-:-:S04]  /*0e70*/  IMAD.X R9, RZ, RZ, R3, P0 ;  /* 0x000000ffff097224 */ /* 0x000fc800000e0603 */
[----:B------:R-:W-:-:S04]  /*0e80*/  IMAD.WIDE.U32 R2, R9, R20, RZ ;  /* 0x0000001409027225 */ /* 0x000fc800078e00ff */
[----:B------:R-:W-:-:S04]  /*0e90*/  IMAD.WIDE.U32 R4, P0, R7, R21, R2 ;  /* 0x0000001507047225 */ /* 0x000fc80007800002 */
[----:B------:R-:W-:-:S04]  /*0ea0*/  IMAD.WIDE.U32 R2, R7, R20, RZ ;  /* 0x0000001407027225 */ /* 0x000fc800078e00ff */
[----:B------:R-:W-:Y:S01]  /*0eb0*/  IMAD.X R7, RZ, RZ, RZ, P0 ;  /* 0x000000ffff077224 */ /* 0x000fe200000e06ff */
[----:B------:R-:W-:Y:S01]  /*0ec0*/  IADD3 RZ, P0, R3, R4, RZ ;  /* 0x0000000403ff7210 */ /* 0x000fe20007f1e0ff */
[----:B------:R-:W-:-:S04]  /*0ed0*/  IMAD.MOV.U32 R6, RZ, RZ, R5 ;  /* 0x000000ffff067224 */ /* 0x000fc800078e0005 */
[----:B------:R-:W-:-:S08]  /*0ee0*/  IMAD.WIDE.U32.X R2, R9, R21, R6, P0 ;  /* 0x0000001509027225 */ /* 0x000fd000000e0406 */
.L_x_10:
[----:B0-----:R-:W-:Y:S01]  /*0ef0*/  SHF.R.U64 R4, R2, R15, R3 ;  /* 0x0000000f02047219 */ /* 0x001fe20000001203 */
[----:B--2---:R-:W-:Y:S01]  /*0f00*/  VIADD R5, R13, 0xffffffff ;  /* 0xffffffff0d057836 */ /* 0x004fe20000000000 */
[----:B------:R-:W-:Y:S02]  /*0f10*/  SHF.L.U32 R2, R11, R18, RZ ;  /* 0x000000120b027219 */ /* 0x000fe400000006ff */
[----:B------:R-:W-:Y:S01]  /*0f20*/  LOP3.LUT R3, R23, R8, RZ, 0xc0, !PT ;  /* 0x0000000817037212 */ /* 0x000fe200078ec0ff */
[----:B------:R-:W-:Y:S01]  /*0f30*/  IMAD.MOV R6, RZ, RZ, -R4 ;  /* 0x000000ffff067224 */ /* 0x000fe200078e0a04 */
[----:B------:R-:W-:Y:S02]  /*0f40*/  SEL R0, R0, R25, !P4 ;  /* 0x0000001900007207 */ /* 0x000fe40006000000 */
[----:B------:R-:W-:Y:S01]  /*0f50*/  LOP3.LUT R5, R10, R5, RZ, 0xc0, !PT ;  /* 0x000000050a057212 */ /* 0x000fe200078ec0ff */
[----:B------:R-:W-:Y:S02]  /*0f60*/  IMAD R3, R2, R4, R3 ;  /* 0x0000000402037224 */ /* 0x000fe400078e0203 */
[----:B-1----:R-:W-:-:S02]  /*0f70*/  IMAD R2, R6, R17, R12 ;  /* 0x0000001106027224 */ /* 0x002fc400078e020c */
[----:B---3--:R-:W-:Y:S02]  /*0f80*/  IMAD R0, R3, R19, R0 ;  /* 0x0000001303007224 */ /* 0x008fe400078e0200 */
[----:B------:R-:W-:Y:S02]  /*0f90*/  IMAD R3, R2, R13, R5 ;  /* 0x0000000d02037224 */ /* 0x000fe400078e0205 */
[----:B------:R-:W-:-:S03]  /*0fa0*/  IMAD.MOV.U32 R4, RZ, RZ, 0x1 ;  /* 0x00000001ff047424 */ /* 0x000fc600078e00ff */
[----:B------:R-:W-:Y:S02]  /*0fb0*/  SEL R2, R3, R0, !P4 ;  /* 0x0000000003027207 */ /* 0x000fe40006000000 */
[----:B------:R-:W-:-:S03]  /*0fc0*/  SEL R0, R0, R3, !P4 ;  /* 0x0000000300007207 */ /* 0x000fc60006000000 */
[----:B------:R1:W-:Y:S04]  /*0fd0*/  STL [R1+0x464], R2 ;  /* 0x0004640201007387 */ /* 0x0003e80000100800 */
[----:B------:R1:W-:Y:S02]  /*0fe0*/  STL [R1+0x468], R0 ;  /* 0x0004680001007387 */ /* 0x0003e40000100800 */
.L_x_8:
[----:B------:R-:W-:-:S08]  /*0ff0*/  NOP ;  /* 0x0000000000007918 */ /* 0x000fd00000000000 */
[----:B------:R-:W2:Y:S02]  /*1000*/  USETMAXREG.TRY_ALLOC.CTAPOOL UP0, 0xf0 ;  /* 0x000000f0000079c8 */ /* 0x000ea40008000600 */
[----:B--2---:R-:W-:-:S13]  /*1010*/  PLOP3.LUT P0, PT, PT, PT, UP0, 0x80, 0x0 ;  /* 0x000000000000781c */ /* 0x004fda0003f0f008 */
[----:B------:R-:W-:Y:S05]  /*1020*/  @!P0 BRA `(.L_x_8) ;  /* 0xfffffffc00f08947 */ /* 0x000fea000383ffff */
[----:B------:R-:W-:Y:S01]  /*1030*/  ULDC.64 UR4, c[0x0][0x598] ;  /* 0x0001660000047ab9 */ /* 0x000fe20000000a00 */
[----:B------:R-:W-:Y:S01]  /*1040*/  ULDC.64 UR14, c[0x0][0x208] ;  /* 0x00008200000e7ab9 */ /* 0x000fe20000000a00 */
[----:B------:R-:W-:-:S04]  /*1050*/  ISETP.NE.U32.AND P0, PT, RZ, UR4, PT ;  /* 0x00000004ff007c0c */ /* 0x000fc8000bf05070 */
[----:B------:R-:W-:-:S13]  /*1060*/  ISETP.NE.AND.EX P0, PT, RZ, UR5, PT, P0 ;  /* 0x00000005ff007c0c */ /* 0x000fda000bf05300 */
[----:B------:R-:W-:Y:S05]  /*1070*/  @!P0 BRA `(.L_x_11) ;  /* 0x0000000000208947 */ /* 0x000fea0003800000 */
[----:B-1----:R-:W1:Y:S02]  /*1080*/  LDC.64 R2, c[0x0][0x598] ;  /* 0x00016600ff027b82 */ /* 0x002e640000000a00 */
[----:B-1----:R-:W2:Y:S02]  /*1090*/  LDG.E.64 R2, desc[UR14][R2.64] ;  /* 0x0000000e02027981 */ /* 0x002ea4000c1e1b00 */
[----:B--2---:R-:W-:-:S04]  /*10a0*/  ISETP.NE.U32.AND P0, PT, R2, RZ, PT ;  /* 0x000000ff0200720c */ /* 0x004fc80003f05070 */
[----:B------:R-:W-:-:S13]  /*10b0*/  ISETP.NE.AND.EX P0, PT, R3, RZ, PT, P0 ;  /* 0x000000ff0300720c */ /* 0x000fda0003f05300 */
[----:B------:R-:W-:Y:S05]  /*10c0*/  @!P0 BRA `(.L_x_11) ;  /* 0x00000000000c8947 */ /* 0x000fea0003800000 */
[----:B------:R-:W2:Y:S02]  /*10d0*/  LD.E R2, desc[UR14][R2.64] ;  /* 0x0000000e02027980 */ /* 0x000ea4000c101900 */
[----:B--2---:R-:W-:Y:S01]  /*10e0*/  R2UR UR20, R2 ;  /* 0x00000000021472ca */ /* 0x004fe200000e0000 */
[----:B------:R-:W-:-:S14]  /*10f0*/  BRA `(.L_x_12) ;  /* 0x0000000000247947 */ /* 0x000fdc0003800000 */
.L_x_11:
[----:B------:R-:W-:Y:S02]  /*1100*/  ULDC.64 UR4, c[0x0][0x588] ;  /* 0x0001620000047ab9 */ /* 0x000fe40000000a00 */
[----:B------:R-:W-:-:S04]  /*1110*/  ISETP.NE.U32.AND P0, PT, RZ, UR4, PT ;  /* 0x00000004ff007c0c */ /* 0x000fc8000bf05070 */
[----:B------:R-:W-:-:S13]  /*1120*/  ISETP.NE.AND.EX P0, PT, RZ, UR5, PT, P0 ;  /* 0x00000005ff007c0c */ /* 0x000fda000bf05300 */
[----:B------:R-:W-:Y:S05]  /*1130*/  @!P0 BRA `(.L_x_13) ;  /* 0x0000000000108947 */ /* 0x000fea0003800000 */
[----:B-1----:R-:W1:Y:S02]  /*1140*/  LDC.64 R2, c[0x0][0x588] ;  /* 0x00016200ff027b82 */ /* 0x002e640000000a00 */
[----:B-1----:R-:W2:Y:S02]  /*1150*/  LDG.E R2, desc[UR14][R2.64] ;  /* 0x0000000e02027981 */ /* 0x002ea4000c1e1900 */
[----:B--2---:R-:W-:Y:S01]  /*1160*/  R2UR UR20, R2 ;  /* 0x00000000021472ca */ /* 0x004fe200000e0000 */
[----:B------:R-:W-:-:S14]  /*1170*/  BRA `(.L_x_12) ;  /* 0x0000000000047947 */ /* 0x000fdc0003800000 */
.L_x_13:
[----:B------:R-:W-:-:S05]  /*1180*/  ULDC UR20, c[0x0][0x580] ;  /* 0x0001600000147ab9 */ /* 0x000fca0000000800 */
.L_x_12:
[----:B------:R-:W-:Y:S02]  /*1190*/  ULDC.64 UR4, c[0x0][0x5a0] ;  /* 0x0001680000047ab9 */ /* 0x000fe40000000a00 */
        /* <DEDUP_REMOVED lines=11> */
.L_x_14:
        /* <DEDUP_REMOVED lines=8> */
.L_x_16:
[----:B------:R-:W-:-:S05]  /*12d0*/  ULDC UR21, c[0x0][0x584] ;  /* 0x0001610000157ab9 */ /* 0x000fca0000000800 */
.L_x_15:
[----:B------:R-:W-:-:S13]  /*12e0*/  LOP3.LUT P0, RZ, R4, 0xff, RZ, 0xc0, !PT ;  /* 0x000000ff04ff7812 */ /* 0x000fda000780c0ff */
[----:B------:R-:W-:Y:S05]  /*12f0*/  @!P0 EXIT ;  /* 0x000000000000894d */ /* 0x000fea0003800000 */
[----:B------:R-:W-:Y:S01]  /*1300*/  ULDC UR4, c[0x0][0x28c] ;  /* 0x0000a30000047ab9 */ /* 0x000fe20000000800 */
[----:B------:R-:W-:Y:S02]  /*1310*/  ULOP3.LUT UR22, UR13, 0x1, URZ, 0xfc, !UPT ;  /* 0x000000010d167892 */ /* 0x000fe4000f8efc3f */
[----:B------:R-:W-:-:S04]  /*1320*/  UIADD3 UR4, UR4, 0x3f, URZ ;  /* 0x0000003f04047890 */ /* 0x000fc8000fffe03f */
[----:B------:R-:W-:-:S04]  /*1330*/  USHF.R.S32.HI UR5, URZ, 0x1f, UR4 ;  /* 0x0000001f3f057899 */ /* 0x000fc80008011404 */
[----:B------:R-:W-:-:S03]  /*1340*/  ULEA.HI UR5, UR5, UR4, URZ, 0x6 ;  /* 0x0000000405057291 */ /* 0x000fc6000f8f303f */
[----:B------:R-:W-:Y:S01]  /*1350*/  UMOV UR4, URZ ;  /* 0x0000003f00047c82 */ /* 0x000fe20008000000 */
[----:B------:R-:W-:-:S03]  /*1360*/  USHF.R.S32.HI UR9, URZ, 0x6, UR5 ;  /* 0x000000063f097899 */ /* 0x000fc60008011405 */
[----:B------:R-:W-:-:S09]  /*1370*/  UMOV UR5, URZ ;  /* 0x0000003f00057c82 */ /* 0x000fd20008000000 */
.L_x_555:
[----:B------:R-:W-:Y:S01]  /*1380*/  STL [R1+0x450], RZ ;  /* 0x000450ff01007387 */ /* 0x000fe20000100800 */
[----:B--2---:R-:W2:Y:S01]  /*1390*/  S2UR UR18, SR_CgaCtaId ;  /* 0x00000000001279c3 */ /* 0x004ea20000008800 */
[----:B------:R-:W-:Y:S01]  /*13a0*/  UMOV UR17, 0x400 ;  /* 0x0000040000117882 */ /* 0x000fe20000000000 */
[----:B------:R-:W-:Y:S01]  /*13b0*/  UMOV UR6, URZ ;  /* 0x0000003f00067c82 */ /* 0x000fe20008000000 */
[----:B------:R-:W-:Y:S01]  /*13c0*/  STL [R1+0x44c], RZ ;  /* 0x00044cff01007387 */ /* 0x000fe20000100800 */
[----:B------:R-:W-:Y:S01]  /*13d0*/  UMOV UR7, URZ ;  /* 0x0000003f00077c82 */ /* 0x000fe20008000000 */
[----:B------:R-:W-:Y:S01]  /*13e0*/  UMOV UR8, URZ ;  /* 0x0000003f00087c82 */ /* 0x000fe20008000000 */
[----:B------:R-:W-:Y:S01]  /*13f0*/  UMOV UR23, UR5 ;  /* 0x0000000500177c82 */ /* 0x000fe20008000000 */
[----:B------:R-:W-:Y:S01]  /*1400*/  STL [R1+0x448], RZ ;  /* 0x000448ff01007387 */ /* 0x000fe20000100800 */
[----:B-1-3--:R-:W1:Y:S01]  /*1410*/  LDC R2, c[0x0][0x28c] ;  /* 0x0000a300ff027b82 */ /* 0x00ae620000000800 */
[----:B------:R-:W-:-:S02]  /*1420*/  CS2R R236, SRZ ;  /* 0x0000000000ec7805 */ /* 0x000fc4000001ff00 */
[----:B------:R-:W-:Y:S01]  /*1430*/  CS2R R234, SRZ ;  /* 0x0000000000ea7805 */ /* 0x000fe2000001ff00 */
[----:B------:R-:W-:Y:S01]  /*1440*/  STL [R1+0x444], RZ ;  /* 0x000444ff01007387 */ /* 0x000fe20000100800 */
[----:B------:R-:W-:Y:S02]  /*1450*/  CS2R R232, SRZ ;  /* 0x0000000000e87805 */ /* 0x000fe4000001ff00 */
[----:B------:R-:W-:Y:S02]  /*1460*/  CS2R R230, SRZ ;  /* 0x0000000000e67805 */ /* 0x000fe4000001ff00 */
[----:B------:R-:W-:Y:S01]  /*1470*/  CS2R R228, SRZ ;  /* 0x0000000000e47805 */ /* 0x000fe2000001ff00 */
[----:B------:R-:W-:Y:S01]  /*1480*/  STL [R1+0x440], RZ ;  /* 0x000440ff01007387 */ /* 0x000fe20000100800 */
[----:B------:R-:W-:Y:S02]  /*1490*/  CS2R R226, SRZ ;  /* 0x0000000000e27805 */ /* 0x000fe4000001ff00 */
        /* <DEDUP_REMOVED lines=15> */
[----:B-1----:R-:W-:Y:S02]  /*1590*/  ISETP.GE.AND P0, PT, R2, 0x1, PT ;  /* 0x000000010200780c */ /* 0x002fe40003f06270 */
        /* <DEDUP_REMOVED lines=40> */
[----:B0-----:R-:W-:-:S02]  /*1820*/  CS2R R14, SRZ ;  /* 0x00000000000e7805 */ /* 0x001fc4000001ff00 */
[----:B------:R-:W-:Y:S01]  /*1830*/  CS2R R12, SRZ ;  /* 0x00000000000c7805 */ /* 0x000fe2000001ff00 */
[----:B------:R-:W-:Y:S01]  /*1840*/  STL [R1+0x404], RZ ;  /* 0x000404ff01007387 */ /* 0x000fe20000100800 */
[----:B------:R-:W-:Y:S02]  /*1850*/  CS2R R10, SRZ ;  /* 0x00000000000a7805 */ /* 0x000fe4000001ff00 */
[----:B------:R-:W-:Y:S02]  /*1860*/  CS2R R8, SRZ ;  /* 0x0000000000087805 */ /* 0x000fe4000001ff00 */
[----:B------:R-:W-:Y:S01]  /*1870*/  CS2R R6, SRZ ;  /* 0x0000000000067805 */ /* 0x000fe2000001ff00 */
[----:B------:R-:W-:Y:S01]  /*1880*/  STL [R1+0x400], RZ ;  /* 0x000400ff01007387 */ /* 0x000fe20000100800 */
[----:B------:R-:W-:Y:S01]  /*1890*/  CS2R R4, SRZ ;  /* 0x0000000000047805 */ /* 0x000fe2000001ff00 */
[----:B------:R-:W-:Y:S01]  /*18a0*/  IMAD.MOV.U32 R3, RZ, RZ, RZ ;  /* 0x000000ffff037224 */ /* 0x000fe200078e00ff */
[----:B------:R-:W-:Y:S01]  /*18b0*/  CS2R R24, SRZ ;  /* 0x0000000000187805 */ /* 0x000fe2000001ff00 */
[----:B------:R-:W-:Y:S01]  /*18c0*/  STL [R1+0x3fc], RZ ;  /* 0x0003fcff01007387 */ /* 0x000fe20000100800 */
[----:B------:R-:W-:-:S02]  /*18d0*/  CS2R R26, SRZ ;  /* 0x00000000001a7805 */ /* 0x000fc4000001ff00 */
[----:B------:R-:W-:Y:S02]  /*18e0*/  CS2R R28, SRZ ;  /* 0x00000000001c7805 */ /* 0x000fe4000001ff00 */
[----:B------:R-:W-:Y:S01]  /*18f0*/  CS2R R30, SRZ ;  /* 0x00000000001e7805 */ /* 0x000fe2000001ff00 */
[----:B------:R-:W-:Y:S01]  /*1900*/  STL [R1+0x3f8], RZ ;  /* 0x0003f8ff01007387 */ /* 0x000fe20000100800 */
[----:B------:R-:W-:Y:S02]  /*1910*/  CS2R R32, SRZ ;  /* 0x0000000000207805 */ /* 0x000fe4000001ff00 */
[----:B------:R-:W-:Y:S02]  /*1920*/  CS2R R34, SRZ ;  /* 0x0000000000227805 */ /* 0x000fe4000001ff00 */
        /* <DEDUP_REMOVED lines=77> */
[----:B------:R-:W-:Y:S04]  /*1e00*/  STL [R1+0x3a8], RZ ;  /* 0x0003a8ff01007387 */ /* 0x000fe80000100800 */
        /* <DEDUP_REMOVED lines=106> */
[----:B------:R-:W-:Y:S04]  /*24b0*/  STL [R1], RZ ;  /* 0x000000ff01007387 */ /* 0x000fe80000100800 */
        /* <DEDUP_REMOVED lines=39> */
[----:B------:R-:W-:Y:S01]  /*2730*/  STL [R1+0xa0], RZ ;  /* 0x0000a0ff01007387 */ /* 0x000fe20000100800 */
[----:B------:R-:W0:Y:S03]  /*2740*/  S2R R0, SR_TID.X ;  /* 0x0000000000007919 */ /* 0x000e260000002100 */
        /* <DEDUP_REMOVED lines=8> */
[----:B0-----:R-:W-:-:S03]  /*27d0*/  LOP3.LUT R0, R0, 0x80, RZ, 0xc0, !PT ;  /* 0x0000008000007812 */ /* 0x001fc600078ec0ff */
[----:B------:R-:W-:Y:S01]  /*27e0*/  STL [R1+0xc4], RZ ;  /* 0x0000c4ff01007387 */ /* 0x000fe20000100800 */
[----:B------:R-:W-:-:S03]  /*27f0*/  SHF.R.U32.HI R0, RZ, 0x7, R0 ;  /* 0x00000007ff007819 */ /* 0x000fc60000011600 */
        /* <DEDUP_REMOVED lines=33> */
[----:B------:R-:W0:Y:S04]  /*2a10*/  SHFL.IDX PT, R0, R0, RZ, 0x1f ;  /* 0x00001fff00007589 */ /* 0x000e2800000e0000 */
[----:B------:R1:W-:Y:S04]  /*2a20*/  STL [R1+0x14c], RZ ;  /* 0x00014cff01007387 */ /* 0x0003e80000100800 */
[----:B------:R1:W-:Y:S04]  /*2a30*/  STL [R1+0x150], RZ ;  /* 0x000150ff01007387 */ /* 0x0003e80000100800 */
[----:B------:R1:W-:Y:S04]  /*2a40*/  STL [R1+0x154], RZ ;  /* 0x000154ff01007387 */ /* 0x0003e80000100800 */
[----:B------:R1:W-:Y:S04]  /*2a50*/  STL [R1+0x158], RZ ;  /* 0x000158ff01007387 */ /* 0x0003e80000100800 */
[----:B------:R1:W-:Y:S04]  /*2a60*/  STL [R1+0x15c], RZ ;  /* 0x00015cff01007387 */ /* 0x0003e80000100800 */
[----:B------:R1:W-:Y:S01]  /*2a70*/  STL [R1+0x160], RZ ;  /* 0x000160ff01007387 */ /* 0x0003e20000100800 */
[----:B0-----:R-:W-:Y:S01]  /*2a80*/  R2UR UR12, R0 ;  /* 0x00000000000c72ca */ /* 0x001fe200000e0000 */
[----:B------:R-:W-:-:S02]  /*2a90*/  IMAD.U32 R0, RZ, RZ, UR4 ;  /* 0x00000004ff007e24 */ /* 0x000fc4000f8e00ff */
[----:B------:R1:W-:Y:S04]  /*2aa0*/  STL [R1+0x164], RZ ;  /* 0x000164ff01007387 */ /* 0x0003e80000100800 */
[----:B------:R1:W-:Y:S04]  /*2ab0*/  STL [R1+0x168], RZ ;  /* 0x000168ff01007387 */ /* 0x0003e80000100800 */
[----:B------:R1:W-:Y:S02]  /*2ac0*/  STL [R1+0x16c], RZ ;  /* 0x00016cff01007387 */ /* 0x0003e40000100800 */
[----:B------:R-:W-:-:S02]  /*2ad0*/  ULEA.HI UR11, UR12, UR12, URZ, 0x1 ;  /* 0x0000000c0c0b7291 */ /* 0x000fc4000f8f083f */
[----:B------:R1:W-:Y:S02]  /*2ae0*/  STL [R1+0x170], RZ ;  /* 0x000170ff01007387 */ /* 0x0003e40000100800 */
[----:B------:R-:W-:Y:S02]  /*2af0*/  ULOP3.LUT UR16, UR11, 0xffffe, URZ, 0xc0, !UPT ;  /* 0x000ffffe0b107892 */ /* 0x000fe4000f8ec03f */
[----:B------:R1:W-:Y:S01]  /*2b00*/  STL [R1+0x174], RZ ;  /* 0x000174ff01007387 */ /* 0x0003e20000100800 */
[----:B--2---:R-:W-:Y:S02]  /*2b10*/  ULEA UR11, UR18, UR17, 0x18 ;  /* 0x00000011120b7291 */ /* 0x004fe4000f8ec03f */
[----:B------:R-:W-:Y:S01]  /*2b20*/  UIADD3 UR16, UR12, -UR16, URZ ;  /* 0x800000100c107290 */ /* 0x000fe2000fffe03f */
[----:B------:R1:W-:Y:S03]  /*2b30*/  STL [R1+0x178], RZ ;  /* 0x000178ff01007387 */ /* 0x0003e60000100800 */
[----:B------:R-:W-:Y:S01]  /*2b40*/  ULEA UR16, UR16, UR11, 0xc ;  /* 0x0000000b10107291 */ /* 0x000fe2000f8e603f */
[----:B------:R1:W-:Y:S03]  /*2b50*/  STL [R1+0x17c], RZ ;  /* 0x00017cff01007387 */ /* 0x0003e60000100800 */
[----:B------:R-:W-:Y:S01]  /*2b60*/  UIADD3 UR16, UR16, 0x180, URZ ;  /* 0x0000018010107890 */ /* 0x000fe2000fffe03f */
[----:B------:R1:W-:Y:S03]  /*2b70*/  STL [R1+0x180], RZ ;  /* 0x000180ff01007387 */ /* 0x0003e60000100800 */
[----:B------:R-:W-:Y:S01]  /*2b80*/  USHF.R.U32.HI UR12, URZ, 0x4, UR16 ;  /* 0x000000043f0c7899 */ /* 0x000fe20008011610 */
[----:B------:R1:W-:Y:S03]  /*2b90*/  STL [R1+0x184], RZ ;  /* 0x000184ff01007387 */ /* 0x0003e60000100800 */
[----:B------:R-:W-:Y:S01]  /*2ba0*/  ULOP3.LUT UR12, UR12, 0x3fff, URZ, 0xc0, !UPT ;  /* 0x00003fff0c0c7892 */ /* 0x000fe2000f8ec03f */
[----:B------:R1:W-:Y:S04]  /*2bb0*/  STL [R1+0x188], RZ ;  /* 0x000188ff01007387 */ /* 0x0003e80000100800 */
        /* <DEDUP_REMOVED lines=28> */
[----:B------:R1:W-:Y:S01]  /*2d80*/  STL [R1+0x1fc], RZ ;  /* 0x0001fcff01007387 */ /* 0x0003e20000100800 */
[----:B------:R-:W-:Y:S05]  /*2d90*/  @!P0 BRA `(.L_x_17) ;  /* 0x0000004000c08947 */ /* 0x000fea0003800000 */
[----:B------:R-:W-:-:S06]  /*2da0*/  UISETP.NE.AND UP0, UPT, UR22, 0x3, UPT ;  /* 0x000000031600788c */ /* 0x000fcc000bf05270 */
[----:B------:R-:W-:-:S13]  /*2db0*/  PLOP3.LUT P1, PT, PT, PT, UP0, 0x80, 0x0 ;  /* 0x000000000000781c */ /* 0x000fda0003f2f008 */
[----:B------:R-:W-:Y:S05]  /*2dc0*/  @!P1 BRA `(.L_x_18) ;  /* 0x0000000000049947 */ /* 0x000fea0003800000 */
[----:B------:R-:W-:Y:S01]  /*2dd0*/  BPT.TRAP 0x1 ;  /* 0x000000040000795c */ /* 0x000fe20000300000 */
.L_x_18:
[----:B------:R-:W-:Y:S01]  /*2de0*/  ULEA UR6, UR5, UR11, 0x3 ;  /* 0x0000000b05067291 */ /* 0x000fe2000f8e183f */
[----:B------:R-:W-:-:S05]  /*2df0*/  IMAD.U32 R0, RZ, RZ, UR4 ;  /* 0x00000004ff007e24 */ /* 0x000fca000f8e00ff */
[----:B------:R-:W-:-:S04]  /*2e00*/  SHF.L.U32 R0, R0, 0x1f, RZ ;  /* 0x0000001f00007819 */ /* 0x000fc800000006ff */
[----:B------:R0:W2:Y:S01]  /*2e10*/  SYNCS.PHASECHK.TRANS64.TRYWAIT P0, [UR6], R0 ;  /* 0x00000000ff0075a7 */ /* 0x0000a20008000146 */
[----:B------:R-:W-:Y:S05]  /*2e20*/  @!P1 BRA `(.L_x_19) ;  /* 0x0000000000049947 */ /* 0x000fea0003800000 */
[----:B------:R-:W-:Y:S01]  /*2e30*/  BPT.TRAP 0x1 ;  /* 0x000000040000795c */ /* 0x000fe20000300000 */
.L_x_19:
[----:B--2---:R-:W-:Y:S05]  /*2e40*/  @P0 BRA `(.L_x_20) ;  /* 0x0000000000080947 */ /* 0x004fea0003800000 */
[----:B------:R-:W2:Y:S02]  /*2e50*/  SYNCS.PHASECHK.TRANS64.TRYWAIT P0, [UR6], R0 ;  /* 0x00000000ff0075a7 */ /* 0x000ea40008000146 */
[----:B--2---:R-:W-:Y:S05]  /*2e60*/  @!P0 BRA `(.L_x_21) ;  /* 0x0000022400f08947 */ /* 0x004fea0003800000 */
.L_x_20:
[----:B------:R-:W-:Y:S01]  /*2e70*/  UIADD3 UR6, UR11, 0x1c180, URZ ;  /* 0x0001c1800b067890 */ /* 0x000fe2000fffe03f */
[----:B------:R-:W-:Y:S01]  /*2e80*/  WARPGROUP.ARRIVE ;  /* 0x00000000000079c5 */ /* 0x000fe20000000000 */
[----:B------:R-:W-:Y:S02]  /*2e90*/  ULOP3.LUT UR7, UR12, 0x10000, URZ, 0xfc, !UPT ;  /* 0x000100000c077892 */ /* 0x000fe4000f8efc3f */
[----:B------:R-:W-:Y:S02]  /*2ea0*/  USHF.R.U32.HI UR6, URZ, 0x4, UR6 ;  /* 0x000000043f067899 */ /* 0x000fe40008011606 */
[----:B------:R-:W-:Y:S02]  /*2eb0*/  ULEA UR7, UR5, UR7, 0xa ;  /* 0x0000000705077291 */ /* 0x000fe4000f8e503f */
[----:B------:R-:W-:Y:S01]  /*2ec0*/  ULOP3.LUT UR6, UR6, 0x3fff, URZ, 0xc0, !UPT ;  /* 0x00003fff06067892 */ /* 0x000fe2000f8ec03f */
[----:B------:R-:W-:Y:S01]  /*2ed0*/  UMOV UR17, 0x80000020 ;  /* 0x8000002000117882 */ /* 0x000fe20000000000 */
[----:B------:R-:W-:-:S02]  /*2ee0*/  UMOV UR19, 0x80000020 ;  /* 0x8000002000137882 */ /* 0x000fc40000000000 */
[----:B------:R-:W-:Y:S01]  /*2ef0*/  ULOP3.LUT UR6, UR6, 0x10000, URZ, 0xfc, !UPT ;  /* 0x0001000006067892 */ /* 0x000fe2000f8efc3f */
[----:B------:R-:W-:-:S03]  /*2f00*/  UMOV UR16, UR7 ;  /* 0x0000000700107c82 */ /* 0x000fc60008000000 */
[----:B------:R-:W-:-:S03]  /*2f10*/  ULEA UR8, UR5, UR6, 0xa ;  /* 0x0000000605087291 */ /* 0x000fc6000f8e503f */
[----:B------:R-:W-:-:S04]  /*2f20*/  UMOV UR6, 0x2 ;  /* 0x0000000200067882 */ /* 0x000fc80000000000 */
[----:B------:R-:W-:Y:S02]  /*2f30*/  UMOV UR18, UR8 ;  /* 0x0000000800127c82 */ /* 0x000fe40008000000 */
[----:B------:R-:W-:Y:S01]  /*2f40*/  QGMMA.64x256x32.F32.E5M2.E5M2 R24, gdesc[UR16], RZ, !UPT, gsb0 ;  /* 0x03e00000101879f3 */ /* 0x000fe2000c0038ff */
[----:B------:R-:W-:Y:S01]  /*2f50*/  UIADD3 UR16, UR7, 0x200, URZ ;  /* 0x0000020007107890 */ /* 0x000fe2000fffe03f */
[----:B------:R-:W-:Y:S01]  /*2f60*/  UMOV UR17, 0x80000020 ;  /* 0x8000002000117882 */ /* 0x000fe20000000000 */
[----:B------:R-:W-:Y:S02]  /*2f70*/  WARPGROUP.DEPBAR.LE gsb0, 0x0 ;  /* 0x00008000000079c5 */ /* 0x000fe40000010000 */
[----:B------:R-:W-:Y:S04]  /*2f80*/  STL.64 [R1], R24 ;  /* 0x0000001801007387 */ /* 0x000fe80000100a00 */
[----:B------:R-:W-:Y:S04]  /*2f90*/  STL.64 [R1+0x8], R26 ;  /* 0x0000081a01007387 */ /* 0x000fe80000100a00 */
        /* <DEDUP_REMOVED lines=61> */
[----:B------:R3:W-:Y:S02]  /*3370*/  STL.64 [R1+0x1f8], R150 ;  /* 0x0001f89601007387 */ /* 0x0007e40000100a00 */
[----:B---3--:R-:W-:-:S06]  /*3380*/  WARPGROUP.ARRIVE ;  /* 0x00000000000079c5 */ /* 0x008fcc0000000000 */
[----:B------:R-:W-:Y:S03]  /*3390*/  QGMMA.64x256x32.F32.E5M2.E5M2 R24, gdesc[UR16], RZ, !UPT, gsb0 ;  /* 0x03e00000101879f3 */ /* 0x000fe6000c0038ff */
[----:B------:R-:W-:Y:S02]  /*33a0*/  WARPGROUP.DEPBAR.LE gsb0, 0x0 ;  /* 0x00008000000079c5 */ /* 0x000fe40000010000 */
        /* <DEDUP_REMOVED lines=21> */
[----:B------:R3:W-:Y:S04]  /*3500*/  STL.64 [R1+0x478], R108 ;  /* 0x0004786c01007387 */ /* 0x0007e80000100a00 */
        /* <DEDUP_REMOVED lines=70> */
[----:B---3--:R-:W3:Y:S04]  /*3970*/  LDL.LU.64 R108, [R1] ;  /* 0x00000000016c7983 */ /* 0x008ee80000300a00 */
[----:B------:R-:W3:Y:S04]  /*3980*/  LDL.LU.64 R110, [R1+0x8] ;  /* 0x00000800016e7983 */ /* 0x000ee80000300a00 */
        /* <DEDUP_REMOVED lines=61> */
[----:B------:R-:W3:Y:S01]  /*3d60*/  LDL.LU.64 R234, [R1+0x1f8] ;  /* 0x0001f80001ea7983 */ /* 0x000ee20000300a00 */
[----:B------:R-:W-:-:S02]  /*3d70*/  UIADD3 UR16, UR7, 0x2, URZ ;  /* 0x0000000207107890 */ /* 0x000fc4000fffe03f */
[----:B------:R-:W-:Y:S01]  /*3d80*/  UIADD3 UR18, UR8, 0x2, URZ ;  /* 0x0000000208127890 */ /* 0x000fe2000fffe03f */
[----:B------:R-:W-:Y:S01]  /*3d90*/  STL [R1+0x338], RZ ;  /* 0x000338ff01007387 */ /* 0x000fe20000100800 */
[----:B------:R-:W-:Y:S01]  /*3da0*/  UMOV UR17, 0x80000020 ;  /* 0x8000002000117882 */ /* 0x000fe20000000000 */
[----:B------:R-:W-:Y:S02]  /*3db0*/  UMOV UR19, 0x80000020 ;  /* 0x8000002000137882 */ /* 0x000fe40000000000 */
        /* <DEDUP_REMOVED lines=25> */
[----:B---3--:R-:W-:-:S06]  /*3f50*/  WARPGROUP.ARRIVE ;  /* 0x00000000000079c5 */ /* 0x008fcc0000000000 */
[----:B------:R-:W-:Y:S03]  /*3f60*/  QGMMA.64x256x32.F32.E5M2.E5M2 R108, gdesc[UR16], R108, gsb0 ;  /* 0x03e00000106c79f3 */ /* 0x000fe6000800386c */
[----:B------:R-:W-:Y:S02]  /*3f70*/  WARPGROUP.DEPBAR.LE gsb0, 0x0 ;  /* 0x00008000000079c5 */ /* 0x000fe40000010000 */
[----:B------:R-:W-:Y:S01]  /*3f80*/  STL.64 [R1], R108 ;  /* 0x0000006c01007387 */ /* 0x000fe20000100a00 */
[----:B------:R-:W-:Y:S01]  /*3f90*/  UIADD3 UR16, UR7, 0x202, URZ ;  /* 0x0000020207107890 */ /* 0x000fe2000fffe03f */
[----:B------:R-:W-:Y:S02]  /*3fa0*/  IMAD.MOV.U32 R2, RZ, RZ, R234 ;  /* 0x000000ffff027224 */ /* 0x000fe400078e00ea */
[----:B------:R-:W-:Y:S01]  /*3fb0*/  STL.64 [R1+0x8], R110 ;  /* 0x0000086e01007387 */ /* 0x000fe20000100a00 */
[----:B------:R-:W-:Y:S01]  /*3fc0*/  UMOV UR17, 0x80000020 ;  /* 0x8000002000117882 */ /* 0x000fe20000000000 */
[----:B------:R-:W-:Y:S01]  /*3fd0*/  ULDC UR7, c[0x0][0x50c] ;  /* 0x0001430000077ab9 */ /* 0x000fe20000000800 */
[----:B0-2---:R-:W-:Y:S01]  /*3fe0*/  IMAD.MOV.U32 R0, RZ, RZ, R235 ;  /* 0x000000ffff007224 */ /* 0x005fe200078e00eb */
        /* <DEDUP_REMOVED lines=62> */
[----:B0-----:R-:W3:Y:S04]  /*43d0*/  LDL.LU.64 R150, [R1+0x520] ;  /* 0x0005200001967983 */ /* 0x001ee80000300a00 */
        /* <DEDUP_REMOVED lines=21> */
[----:B------:R-:W-:Y:S01]  /*4530*/  UISETP.NE.AND UP0, UPT, UR7, 0x2, UPT ;  /* 0x000000020700788c */ /* 0x000fe2000bf05270 */
[----:B------:R-:W-:-:S02]  /*4540*/  CS2R R236, SRZ ;  /* 0x0000000000ec7805 */ /* 0x000fc4000001ff00 */
[----:B--2---:R-:W-:Y:S01]  /*4550*/  CS2R R234, SRZ ;  /* 0x0000000000ea7805 */ /* 0x004fe2000001ff00 */
[----:B------:R0:W-:Y:S01]  /*4560*/  STL [R1+0x2d0], RZ ;  /* 0x0002d0ff01007387 */ /* 0x0001e20000100800 */
[----:B------:R-:W-:Y:S01]  /*4570*/  USEL UR7, URZ, 0x1, UP0 ;  /* 0x000000013f077887 */ /* 0x000fe20008000000 */
[----:B------:R-:W-:Y:S02]  /*4580*/  CS2R R232, SRZ ;  /* 0x0000000000e87805 */ /* 0x000fe4000001ff00 */
[----:B------:R-:W-:Y:S01]  /*4590*/  CS2R R230, SRZ ;  /* 0x0000000000e67805 */ /* 0x000fe2000001ff00 */
[----:B------:R0:W-:Y:S01]  /*45a0*/  STL [R1+0x2cc], RZ ;  /* 0x0002ccff01007387 */ /* 0x0001e20000100800 */
[----:B------:R-:W-:Y:S02]  /*45b0*/  CS2R R228, SRZ ;  /* 0x0000000000e47805 */ /* 0x000fe4000001ff00 */
[----:B------:R-:W-:Y:S02]  /*45c0*/  CS2R R226, SRZ ;  /* 0x0000000000e27805 */ /* 0x000fe4000001ff00 */
[----:B------:R-:W-:Y:S01]  /*45d0*/  ISETP.NE.AND P0, PT, RZ, UR7, PT ;  /* 0x00000007ff007c0c */ /* 0x000fe2000bf05270 */
[----:B------:R0:W-:Y:S01]  /*45e0*/  STL [R1+0x2c8], RZ ;  /* 0x0002c8ff01007387 */ /* 0x0001e20000100800 */
[----:B------:R-:W-:-:S02]  /*45f0*/  CS2R R224, SRZ ;  /* 0x0000000000e07805 */ /* 0x000fc4000001ff00 */
[----:B------:R-:W-:Y:S02]  /*4600*/  CS2R R222, SRZ ;  /* 0x0000000000de7805 */ /* 0x000fe4000001ff00 */
[----:B------:R-:W-:Y:S01]  /*4610*/  CS2R R220, SRZ ;  /* 0x0000000000dc7805 */ /* 0x000fe2000001ff00 */
[----:B------:R0:W-:Y:S01]  /*4620*/  STL [R1+0x2c4], RZ ;  /* 0x0002c4ff01007387 */ /* 0x0001e20000100800 */
[----:B------:R-:W-:Y:S02]  /*4630*/  CS2R R218, SRZ ;  /* 0x0000000000da7805 */ /* 0x000fe4000001ff00 */
[----:B------:R-:W-:Y:S02]  /*4640*/  CS2R R216, SRZ ;  /* 0x0000000000d87805 */ /* 0x000fe4000001ff00 */
[----:B------:R-:W-:Y:S01]  /*4650*/  CS2R R214, SRZ ;  /* 0x0000000000d67805 */ /* 0x000fe2000001ff00 */
        /* <DEDUP_REMOVED lines=54> */
[----:B------:R-:W-:Y:S01]  /*49c0*/  CS2R R4, SRZ ;  /* 0x0000000000047805 */ /* 0x000fe2000001ff00 */
[----:B------:R-:W-:Y:S01]  /*49d0*/  IMAD.MOV.U32 R3, RZ, RZ, RZ ;  /* 0x000000ffff037224 */ /* 0x000fe200078e00ff */
        /* <DEDUP_REMOVED lines=35> */
[----:B---3--:R-:W-:-:S06]  /*4c10*/  WARPGROUP.ARRIVE ;  /* 0x00000000000079c5 */ /* 0x008fcc0000000000 */
[----:B------:R-:W-:Y:S03]  /*4c20*/  QGMMA.64x256x32.F32.E5M2.E5M2 R24, gdesc[UR16], R24, gsb0 ;  /* 0x03e00000101879f3 */ /* 0x000fe60008003818 */
[----:B------:R-:W-:Y:S02]  /*4c30*/  WARPGROUP.DEPBAR.LE gsb0, 0x0 ;  /* 0x00008000000079c5 */ /* 0x000fe40000010000 */
[----:B0-----:R-:W-:Y:S05]  /*4c40*/  @!P0 BRA `(.L_x_22) ;  /* 0x0000002000f88947 */ /* 0x001fea0003800000 */
[----:B------:R-:W2:Y:S04]  /*4c50*/  LDL R3, [R1] ;  /* 0x0000000001037983 */ /* 0x000ea80000100800 */
[----:B------:R-:W3:Y:S04]  /*4c60*/  LDL R4, [R1+0x4] ;  /* 0x0000040001047983 */ /* 0x000ee80000100800 */
[----:B------:R-:W4:Y:S04]  /*4c70*/  LDL R5, [R1+0x8] ;  /* 0x0000080001057983 */ /* 0x000f280000100800 */
[----:B------:R-:W5:Y:S04]  /*4c80*/  LDL R6, [R1+0xc] ;  /* 0x00000c0001067983 */ /* 0x000f680000100800 */
        /* <DEDUP_REMOVED lines=101> */
[----:B------:R0:W-:Y:S04]  /*52e0*/  STL [R1+0x4c4], R131 ;  /* 0x0004c48301007387 */ /* 0x0001e80000100800 */
[----:B0-----:R-:W5:Y:S04]  /*52f0*/  LDL R131, [R1+0x1a4] ;  /* 0x0001a40001837983 */ /* 0x001f680000100800 */
        /* <DEDUP_REMOVED lines=39> */
[----:B0-----:R-:W5:Y:S01]  /*5570*/  LDL R151, [R1+0x1f4] ;  /* 0x0001f40001977983 */ /* 0x001f620000100800 */
[----:B------:R-:W-:-:S01]  /*5580*/  FADD R2, RZ, R2 ;  /* 0x00000002ff027221 */ /* 0x000fc20000000000 */
[----:B------:R-:W-:Y:S01]  /*5590*/  FADD R0, RZ, R0 ;  /* 0x00000000ff007221 */ /* 0x000fe20000000000 */
[----:B--2---:R-:W-:-:S01]  /*55a0*/  FADD R3, RZ, R3 ;  /* 0x00000003ff037221 */ /* 0x004fc20000000000 */
[----:B---3--:R-:W-:Y:S01]  /*55b0*/  FADD R4, RZ, R4 ;  /* 0x00000004ff047221 */ /* 0x008fe20000000000 */
[----:B----4-:R-:W-:-:S01]  /*55c0*/  FADD R5, RZ, R5 ;  /* 0x00000005ff057221 */ /* 0x010fc20000000000 */
[----:B-----5:R-:W-:Y:S01]  /*55d0*/  FADD R6, RZ, R6 ;  /* 0x00000006ff067221 */ /* 0x020fe20000000000 */
[----:B------:R-:W-:-:S01]  /*55e0*/  FADD R7, RZ, R7 ;  /* 0x00000007ff077221 */ /* 0x000fc20000000000 */
[----:B------:R-:W-:Y:S01]  /*55f0*/  FADD R8, RZ, R8 ;  /* 0x00000008ff087221 */ /* 0x000fe20000000000 */
        /* <DEDUP_REMOVED lines=13> */
[----:B------:R-:W2:Y:S01]  /*56d0*/  LDL.LU R131, [R1+0x4c4] ;  /* 0x0004c40001837983 */ /* 0x000ea20000300800 */
        /* <DEDUP_REMOVED lines=13> */
[----:B------:R-:W3:Y:S01]  /*57b0*/  LDL.LU R132, [R1+0x4c0] ;  /* 0x0004c00001847983 */ /* 0x000ee20000300800 */
        /* <DEDUP_REMOVED lines=16> */
[----:B------:R0:W-:Y:S01]  /*58c0*/  STL [R1+0x200], R133 ;  /* 0x0002008501007387 */ /* 0x0001e20000100800 */
        /* <DEDUP_REMOVED lines=9> */
[----:B0-----:R-:W4:Y:S01]  /*5960*/  LDL.LU R133, [R1+0x4bc] ;  /* 0x0004bc0001857983 */ /* 0x001f220000300800 */
[----:B------:R-:W-:-:S01]  /*5970*/  FADD R184, RZ, R184 ;  /* 0x000000b8ffb87221 */ /* 0x000fc20000000000 */
[----:B------:R-:W-:Y:S01]  /*5980*/  FADD R185, RZ, R185 ;  /* 0x000000b9ffb97221 */ /* 0x000fe20000000000 */
[----:B------:R-:W-:-:S01]  /*5990*/  FADD R186, RZ, R186 ;  /* 0x000000baffba7221 */ /* 0x000fc20000000000 */
        /* <DEDUP_REMOVED lines=10> */
[----:B0-----:R-:W5:Y:S01]  /*5a40*/  LDL.LU R134, [R1+0x4b8] ;  /* 0x0004b80001867983 */ /* 0x001f620000300800 */
        /* <DEDUP_REMOVED lines=52> */
[----:B0-----:R-:W5:Y:S04]  /*5d90*/  LDL.LU R138, [R1+0x4a8] ;  /* 0x0004a800018a7983 */ /* 0x001f680000300800 */
[----:B------:R0:W-:Y:S01]  /*5da0*/  STL [R1+0x218], R139 ;  /* 0x0002188b01007387 */ /* 0x0001e20000100800 */
[----:B------:R-:W-:-:S03]  /*5db0*/  FADD R140, RZ, R140 ;  /* 0x0000008cff8c7221 */ /* 0x000fc60000000000 */
        /* <DEDUP_REMOVED lines=34> */
[----:B------:R0:W-:Y:S04]  /*5fe0*/  STL [R1+0x248], R151 ;  /* 0x0002489701007387 */ /* 0x0001e80000100800 */
[----:B0-----:R-:W5:Y:S04]  /*5ff0*/  LDL.LU R151, [R1+0x474] ;  /* 0x0004740001977983 */ /* 0x001f680000300800 */
[----:B------:R0:W-:Y:S04]  /*6000*/  STL [R1+0x24c], R2 ;  /* 0x00024c0201007387 */ /* 0x0001e80000100800 */
[----:B------:R1:W-:Y:S01]  /*6010*/  STL [R1+0x250], R0 ;  /* 0x0002500001007387 */ /* 0x0003e20000100800 */
[----:B0-----:R-:W-:-:S01]  /*6020*/  FADD R2, RZ, R24 ;  /* 0x00000018ff027221 */ /* 0x001fc20000000000 */
[----:B-1----:R-:W-:-:S04]  /*6030*/  FADD R0, RZ, R25 ;  /* 0x00000019ff007221 */ /* 0x002fc80000000000 */
        /* <DEDUP_REMOVED lines=211> */
[----:B--2---:R-:W-:-:S04]  /*6d70*/  FADD R0, RZ, R131 ;  /* 0x00000083ff007221 */ /* 0x004fc80000000000 */
[----:B------:R3:W-:Y:S04]  /*6d80*/  STL [R1+0x3fc], R2 ;  /* 0x0003fc0201007387 */ /* 0x0007e80000100800 */
[----:B------:R4:W-:Y:S01]  /*6d90*/  STL [R1+0x400], R0 ;  /* 0x0004000001007387 */ /* 0x0009e20000100800 */
[----:B---3--:R-:W-:-:S01]  /*6da0*/  FADD R2, RZ, R132 ;  /* 0x00000084ff027221 */ /* 0x008fc20000000000 */
[----:B----4-:R-:W-:-:S04]  /*6db0*/  FADD R0, RZ, R133 ;  /* 0x00000085ff007221 */ /* 0x010fc80000000000 */
[----:B------:R5:W-:Y:S04]  /*6dc0*/  STL [R1+0x404], R2 ;  /* 0x0004040201007387 */ /* 0x000be80000100800 */
[----:B------:R0:W-:Y:S01]  /*6dd0*/  STL [R1+0x408], R0 ;  /* 0x0004080001007387 */ /* 0x0001e20000100800 */
[----:B-----5:R-:W-:-:S01]  /*6de0*/  FADD R2, RZ, R134 ;  /* 0x00000086ff027221 */ /* 0x020fc20000000000 */
[----:B0-----:R-:W-:-:S04]  /*6df0*/  FADD R0, RZ, R135 ;  /* 0x00000087ff007221 */ /* 0x001fc80000000000 */
        /* <DEDUP_REMOVED lines=34> */
[----:B------:R-:W-:-:S05]  /*7020*/  UMOV UR6, URZ ;  /* 0x0000003f00067c82 */ /* 0x000fca0008000000 */
.L_x_22:
[----:B------:R-:W-:-:S04]  /*7030*/  UIADD3 UR23, UR5, 0x1, URZ ;  /* 0x0000000105177890 */ /* 0x000fc8000fffe03f */
[----:B------:R-:W-:-:S04]  /*7040*/  UISETP.NE.AND UP0, UPT, UR23, 0x7, UPT ;  /* 0x000000071700788c */ /* 0x000fc8000bf05270 */
[----:B------:R-:W-:Y:S02]  /*7050*/  USEL UR8, URZ, 0x1, UP0 ;  /* 0x000000013f087887 */ /* 0x000fe40008000000 */
[----:B------:R-:W-:Y:S02]  /*7060*/  USEL UR23, UR23, URZ, UP0 ;  /* 0x0000003f17177287 */ /* 0x000fe40008000000 */
[----:B------:R-:W-:-:S06]  /*7070*/  ULOP3.LUT UR8, UR4, UR8, URZ, 0x3c, !UPT ;  /* 0x0000000804087292 */ /* 0x000fcc000f8e3c3f */
[----:B0-----:R-:W-:Y:S01]  /*7080*/  IMAD.U32 R0, RZ, RZ, UR8 ;  /* 0x00000008ff007e24 */ /* 0x001fe2000f8e00ff */
[----:B------:R-:W-:-:S06]  /*7090*/  UMOV UR8, 0x1 ;  /* 0x0000000100087882 */ /* 0x000fcc0000000000 */
.L_x_17:
[----:B------:R-:W-:-:S04]  /*70a0*/  UISETP.LT.AND UP0, UPT, UR9, 0x1, UPT ;  /* 0x000000010900788c */ /* 0x000fc8000bf01270 */
[----:B------:R-:W-:-:S04]  /*70b0*/  USEL UR16, UR9, 0x1, UP0 ;  /* 0x0000000109107887 */ /* 0x000fc80008000000 */
[----:B------:R-:W-:-:S04]  /*70c0*/  UIADD3 UR16, UR9, -UR16, URZ ;  /* 0x8000001009107290 */ /* 0x000fc8000fffe03f */
[----:B------:R-:W-:-:S06]  /*70d0*/  UISETP.GE.AND UP0, UPT, UR16, 0x1, UPT ;  /* 0x000000011000788c */ /* 0x000fcc000bf06270 */
[----:B------:R-:W-:-:S13]  /*70e0*/  PLOP3.LUT P0, PT, PT, PT, UP0, 0x80, 0x0 ;  /* 0x000000000000781c */ /* 0x000fda0003f0f008 */
[----:B------:R-:W-:Y:S05]  /*70f0*/  @!P0 BRA `(.L_x_23) ;  /* 0x0000006000688947 */ /* 0x000fea0003800000 */
[----:B------:R-:W-:Y:S01]  /*7100*/  UMOV UR24, UR16 ;  /* 0x0000001000187c82 */ /* 0x000fe20008000000 */
[----:B------:R-:W-:Y:S01]  /*7110*/  UMOV UR25, UR5 ;  /* 0x0000000500197c82 */ /* 0x000fe20008000000 */
[----:B------:R-:W-:-:S05]  /*7120*/  ULDC UR26, c[0x0][0x50c] ;  /* 0x00014300001a7ab9 */ /* 0x000fca0000000800 */
.L_x_31:
[----:B------:R-:W-:-:S06]  /*7130*/  UISETP.NE.AND UP0, UPT, UR22, 0x3, UPT ;  /* 0x000000031600788c */ /* 0x000fcc000bf05270 */
[----:B------:R-:W-:-:S13]  /*7140*/  PLOP3.LUT P1, PT, PT, PT, UP0, 0x80, 0x0 ;  /* 0x000000000000781c */ /* 0x000fda0003f2f008 */
[----:B------:R-:W-:Y:S05]  /*7150*/  @!P1 BRA `(.L_x_24) ;  /* 0x0000000000049947 */ /* 0x000fea0003800000 */
[----:B------:R-:W-:Y:S01]  /*7160*/  BPT.TRAP 0x1 ;  /* 0x000000040000795c */ /* 0x000fe20000300000 */
.L_x_24:
[----:B------:R-:W0:Y:S01]  /*7170*/  S2UR UR16, SR_CgaCtaId ;  /* 0x00000000001079c3 */ /* 0x000e220000008800 */
[----:B------:R-:W-:Y:S01]  /*7180*/  UMOV UR11, 0x400 ;  /* 0x00000400000b7882 */ /* 0x000fe20000000000 */
[----:B------:R-:W-:Y:S01]  /*7190*/  SHF.L.U32 R2, R0, 0x1f, RZ ;  /* 0x0000001f00027819 */ /* 0x000fe200000006ff */
[----:B0-----:R-:W-:-:S04]  /*71a0*/  ULEA UR11, UR16, UR11, 0x18 ;  /* 0x0000000b100b7291 */ /* 0x001fc8000f8ec03f */
[----:B------:R-:W-:-:S09]  /*71b0*/  ULEA UR16, UR23, UR11, 0x3 ;  /* 0x0000000b17107291 */ /* 0x000fd2000f8e183f */
[----:B------:R0:W2:Y:S01]  /*71c0*/  SYNCS.PHASECHK.TRANS64.TRYWAIT P0, [UR16], R2 ;  /* 0x00000002ff0075a7 */ /* 0x0000a20008000150 */
[----:B------:R-:W-:Y:S05]  /*71d0*/  @!P1 BRA `(.L_x_25) ;  /* 0x0000000000049947 */ /* 0x000fea0003800000 */
[----:B------:R-:W-:Y:S01]  /*71e0*/  BPT.TRAP 0x1 ;  /* 0x000000040000795c */ /* 0x000fe20000300000 */
.L_x_25:
[----:B--2---:R-:W-:Y:S05]  /*71f0*/  @P0 BRA `(.L_x_26) ;  /* 0x0000000000080947 */ /* 0x004fea0003800000 */
[----:B------:R-:W2:Y:S02]  /*7200*/  SYNCS.PHASECHK.TRANS64.TRYWAIT P0, [UR16], R2 ;  /* 0x00000002ff0075a7 */ /* 0x000ea40008000150 */
[----:B--2---:R-:W-:Y:S05]  /*7210*/  @!P0 BRA `(.L_x_27) ;  /* 0x000001e4001c8947 */ /* 0x004fea0003800000 */
.L_x_26:
        /* <DEDUP_REMOVED lines=64> */
[----:B--2---:R-:W2:Y:S04]  /*7620*/  LDL.LU.64 R108, [R1] ;  /* 0x00000000016c7983 */ /* 0x004ea80000300a00 */
[----:B------:R-:W2:Y:S04]  /*7630*/  LDL.LU.64 R110, [R1+0x8] ;  /* 0x00000800016e7983 */ /* 0x000ea80000300a00 */
        /* <DEDUP_REMOVED lines=61> */
[----:B------:R-:W2:Y:S01]  /*7a10*/  LDL.LU.64 R234, [R1+0x1f8] ;  /* 0x0001f80001ea7983 */ /* 0x000ea20000300a00 */
[----:B------:R-:W-:-:S02]  /*7a20*/  UIADD3 UR16, UR11, 0x1c180, URZ ;  /* 0x0001c1800b107890 */ /* 0x000fc4000fffe03f */
[----:B------:R-:W-:Y:S02]  /*7a30*/  UISETP.NE.AND UP0, UPT, UR7, URZ, UPT ;  /* 0x0000003f0700728c */ /* 0x000fe4000bf05270 */
[----:B------:R-:W-:Y:S02]  /*7a40*/  USHF.R.U32.HI UR16, URZ, 0x4, UR16 ;  /* 0x000000043f107899 */ /* 0x000fe40008011610 */
[----:B------:R-:W-:Y:S02]  /*7a50*/  USEL UR8, UR8, URZ, !UP0 ;  /* 0x0000003f08087287 */ /* 0x000fe4000c000000 */
[----:B------:R-:W-:Y:S02]  /*7a60*/  ULOP3.LUT UR16, UR16, 0x3fff, URZ, 0xc0, !UPT ;  /* 0x00003fff10107892 */ /* 0x000fe4000f8ec03f */
[----:B------:R-:W-:Y:S02]  /*7a70*/  UISETP.NE.U32.AND UP0, UPT, UR8, URZ, UPT ;  /* 0x0000003f0800728c */ /* 0x000fe4000bf05070 */
[----:B------:R-:W-:-:S02]  /*7a80*/  ULOP3.LUT UR7, UR12, 0x10000, URZ, 0xfc, !UPT ;  /* 0x000100000c077892 */ /* 0x000fc4000f8efc3f */
[----:B------:R-:W-:Y:S02]  /*7a90*/  ULOP3.LUT UR8, UR16, 0x10000, URZ, 0xfc, !UPT ;  /* 0x0001000010087892 */ /* 0x000fe4000f8efc3f */
[----:B------:R-:W-:Y:S02]  /*7aa0*/  ULEA UR7, UR23, UR7, 0xa ;  /* 0x0000000717077291 */ /* 0x000fe4000f8e503f */
[----:B------:R-:W-:Y:S01]  /*7ab0*/  ULEA UR8, UR23, UR8, 0xa ;  /* 0x0000000817087291 */ /* 0x000fe2000f8e503f */
[----:B------:R-:W-:Y:S01]  /*7ac0*/  UMOV UR17, 0x80000020 ;  /* 0x8000002000117882 */ /* 0x000fe20000000000 */
[----:B------:R-:W-:-:S03]  /*7ad0*/  UMOV UR19, 0x80000020 ;  /* 0x8000002000137882 */ /* 0x000fc60000000000 */
[----:B------:R-:W-:Y:S02]  /*7ae0*/  UMOV UR16, UR7 ;  /* 0x0000000700107c82 */ /* 0x000fe40008000000 */
[----:B------:R-:W-:Y:S01]  /*7af0*/  UMOV UR18, UR8 ;  /* 0x0000000800127c82 */ /* 0x000fe20008000000 */
[----:B--2---:R-:W-:-:S06]  /*7b00*/  WARPGROUP.ARRIVE ;  /* 0x00000000000079c5 */ /* 0x004fcc0000000000 */
[----:B------:R-:W-:Y:S03]  /*7b10*/  QGMMA.64x256x32.F32.E5M2.E5M2 R108, gdesc[UR16], R108, UP0, gsb0 ;  /* 0x03e00000106c79f3 */ /* 0x000fe6000b80386c */
        /* <DEDUP_REMOVED lines=65> */
[----:B--2---:R-:W2:Y:S04]  /*7f30*/  LDL.LU.64 R234, [R1+0x870] ;  /* 0x0008700001ea7983 */ /* 0x004ea80000300a00 */
[----:B------:R-:W3:Y:S04]  /*7f40*/  LDL.LU.64 R232, [R1+0x868] ;  /* 0x0008680001e87983 */ /* 0x000ee80000300a00 */
[----:B------:R-:W4:Y:S04]  /*7f50*/  LDL.LU.64 R230, [R1+0x860] ;  /* 0x0008600001e67983 */ /* 0x000f280000300a00 */
        /* <DEDUP_REMOVED lines=60> */
[----:B------:R-:W4:Y:S01]  /*8320*/  LDL.LU.64 R108, [R1+0x678] ;  /* 0x00067800016c7983 */ /* 0x000f220000300a00 */
[----:B------:R-:W-:Y:S01]  /*8330*/  UIADD3 UR16, UR7, 0x200, URZ ;  /* 0x0000020007107890 */ /* 0x000fe2000fffe03f */
[----:B------:R-:W-:-:S02]  /*8340*/  UMOV UR17, 0x80000020 ;  /* 0x8000002000117882 */ /* 0x000fc40000000000 */
[----:B--2---:R-:W-:Y:S04]  /*8350*/  STL.64 [R1+0x670], R234 ;  /* 0x000670ea01007387 */ /* 0x004fe80000100a00 */
[----:B---3--:R-:W-:Y:S04]  /*8360*/  STL.64 [R1+0x668], R232 ;  /* 0x000668e801007387 */ /* 0x008fe80000100a00 */
[----:B----4-:R-:W-:Y:S04]  /*8370*/  STL.64 [R1+0x660], R230 ;  /* 0x000660e601007387 */ /* 0x010fe80000100a00 */
        /* <DEDUP_REMOVED lines=38> */
[----:B------:R-:W-:Y:S01]  /*85e0*/  STL.64 [R1+0x528], R152 ;  /* 0x0005289801007387 */ /* 0x000fe20000100a00 */
[----:B------:R-:W-:-:S06]  /*85f0*/  WARPGROUP.ARRIVE ;  /* 0x00000000000079c5 */ /* 0x000fcc0000000000 */
[----:B------:R-:W-:Y:S03]  /*8600*/  QGMMA.64x256x32.F32.E5M2.E5M2 R24, gdesc[UR16], R24, UP0, gsb0 ;  /* 0x03e00000101879f3 */ /* 0x000fe6000b803818 */
        /* <DEDUP_REMOVED lines=88> */
[----:B------:R-:W-:Y:S01]  /*8b90*/  UIADD3 UR18, UR8, 0x2, URZ ;  /* 0x0000000208127890 */ /* 0x000fe2000fffe03f */
[----:B------:R-:W-:Y:S01]  /*8ba0*/  UMOV UR17, 0x80000020 ;  /* 0x8000002000117882 */ /* 0x000fe20000000000 */
[----:B------:R-:W-:Y:S01]  /*8bb0*/  UMOV UR19, 0x80000020 ;  /* 0x8000002000137882 */ /* 0x000fe20000000000 */
[----:B--2---:R-:W-:-:S06]  /*8bc0*/  WARPGROUP.ARRIVE ;  /* 0x00000000000079c5 */ /* 0x004fcc0000000000 */
[----:B------:R-:W-:Y:S03]  /*8bd0*/  QGMMA.64x256x32.F32.E5M2.E5M2 R108, gdesc[UR16], R108, gsb0 ;  /* 0x03e00000106c79f3 */ /* 0x000fe6000800386c */
[----:B------:R-:W-:Y:S02]  /*8be0*/  WARPGROUP.DEPBAR.LE gsb0, 0x0 ;  /* 0x00008000000079c5 */ /* 0x000fe40000010000 */
[----:B------:R-:W-:Y:S01]  /*8bf0*/  STL.64 [R1], R108 ;  /* 0x0000006c01007387 */ /* 0x000fe20000100a00 */
[----:B0-----:R-:W-:-:S03]  /*8c00*/  IMAD.MOV.U32 R2, RZ, RZ, R108 ;  /* 0x000000ffff027224 */ /* 0x001fc600078e006c */
        /* <DEDUP_REMOVED lines=63> */
[----:B0-----:R0:W5:Y:S04]  /*9000*/  LDL.LU.64 R234, [R1+0x670] ;  /* 0x0006700001ea7983 */ /* 0x0011680000300a00 */
[----:B------:R0:W5:Y:S04]  /*9010*/  LDL.LU.64 R232, [R1+0x668] ;  /* 0x0006680001e87983 */ /* 0x0001680000300a00 */
        /* <DEDUP_REMOVED lines=62> */
[----:B------:R-:W-:Y:S01]  /*9400*/  UIADD3 UR16, UR7, 0x202, URZ ;  /* 0x0000020207107890 */ /* 0x000fe2000fffe03f */
[----:B------:R-:W-:Y:S01]  /*9410*/  UMOV UR17, 0x80000020 ;  /* 0x8000002000117882 */ /* 0x000fe20000000000 */
[----:B------:R-:W-:-:S04]  /*9420*/  UIADD3 UR6, UR6, 0x2, URZ ;  /* 0x0000000206067890 */ /* 0x000fc8000fffe03f */
[----:B------:R-:W-:-:S04]  /*9430*/  UISETP.NE.AND UP0, UPT, UR6, UR26, UPT ;  /* 0x0000001a0600728c */ /* 0x000fc8000bf05270 */
[----:B------:R-:W-:-:S06]  /*9440*/  USEL UR7, URZ, 0x1, UP0 ;  /* 0x000000013f077887 */ /* 0x000fcc0008000000 */
[----:B------:R-:W-:Y:S01]  /*9450*/  ISETP.NE.AND P0, PT, RZ, UR7, PT ;  /* 0x00000007ff007c0c */ /* 0x000fe2000bf05270 */
[----:B--2---:R-:W-:-:S06]  /*9460*/  WARPGROUP.ARRIVE ;  /* 0x00000000000079c5 */ /* 0x004fcc0000000000 */
[----:B------:R-:W-:Y:S03]  /*9470*/  QGMMA.64x256x32.F32.E5M2.E5M2 R24, gdesc[UR16], R24, gsb0 ;  /* 0x03e00000101879f3 */ /* 0x000fe60008003818 */
[----:B------:R-:W-:-:S03]  /*9480*/  WARPGROUP.DEPBAR.LE gsb0, 0x0 ;  /* 0x00008000000079c5 */ /* 0x000fc60000010000 */
[----:B0-----:R-:W-:Y:S05]  /*9490*/  @!P0 BRA `(.L_x_28) ;  /* 0x0000003c000c8947 */ /* 0x001fea0003800000 */
[----:B-----5:R0:W-:Y:S04]  /*94a0*/  STL [R1+0x6a0], R225 ;  /* 0x0006a0e101007387 */ /* 0x0201e80000100800 */
[----:B------:R2:W-:Y:S01]  /*94b0*/  STL [R1+0x69c], R226 ;  /* 0x00069ce201007387 */ /* 0x0005e20000100800 */
[----:B0-----:R-:W-:-:S03]  /*94c0*/  IMAD.MOV.U32 R225, RZ, RZ, R2 ;  /* 0x000000ffffe17224 */ /* 0x001fc600078e0002 */
[----:B--2---:R-:W2:Y:S04]  /*94d0*/  LDL R226, [R1+0x4] ;  /* 0x0000040001e27983 */ /* 0x004ea80000100800 */
[----:B------:R0:W-:Y:S04]  /*94e0*/  STL [R1+0x698], R227 ;  /* 0x000698e301007387 */ /* 0x0001e80000100800 */
[----:B0-----:R-:W3:Y:S04]  /*94f0*/  LDL R227, [R1+0x8] ;  /* 0x0000080001e37983 */ /* 0x001ee80000100800 */
[----:B------:R0:W-:Y:S04]  /*9500*/  STL [R1+0x694], R228 ;  /* 0x000694e401007387 */ /* 0x0001e80000100800 */
[----:B0-----:R-:W4:Y:S04]  /*9510*/  LDL R228, [R1+0xc] ;  /* 0x00000c0001e47983 */ /* 0x001f280000100800 */
        /* <DEDUP_REMOVED lines=209> */
[----:B0-----:R-:W4:Y:S04]  /*a230*/  LDL.LU R121, [R1+0x200] ;  /* 0x0002000001797983 */ /* 0x001f280000300800 */
        /* <DEDUP_REMOVED lines=14> */
[----:B------:R-:W4:Y:S04]  /*a320*/  LDL.LU R2, [R1+0x230] ;  /* 0x0002300001027983 */ /* 0x000f280000300800 */
        /* <DEDUP_REMOVED lines=38> */
[----:B------:R0:W-:Y:S01]  /*a590*/  STL [R1+0x484], R148 ;  /* 0x0004849401007387 */ /* 0x0001e20000100800 */
[----:B------:R-:W-:-:S03]  /*a5a0*/  FADD R3, R225, R3 ;  /* 0x00000003e1037221 */ /* 0x000fc60000000000 */
[----:B0-----:R-:W4:Y:S04]  /*a5b0*/  LDL.LU R148, [R1+0x214] ;  /* 0x0002140001947983 */ /* 0x001f280000300800 */
[----:B------:R0:W-:Y:S01]  /*a5c0*/  STL [R1+0x480], R149 ;  /* 0x0004809501007387 */ /* 0x0001e20000100800 */
[----:B--2---:R-:W-:-:S01]  /*a5d0*/  FADD R4, R226, R4 ;  /* 0x00000004e2047221 */ /* 0x004fc20000000000 */
[----:B---3--:R-:W-:Y:S02]  /*a5e0*/  FADD R5, R227, R5 ;  /* 0x00000005e3057221 */ /* 0x008fe40000000000 */
[----:B0-----:R-:W2:Y:S04]  /*a5f0*/  LDL R149, [R1+0x1f4] ;  /* 0x0001f40001957983 */ /* 0x001ea80000100800 */
[----:B------:R0:W-:Y:S01]  /*a600*/  STL [R1+0x47c], R150 ;  /* 0x00047c9601007387 */ /* 0x0001e20000100800 */
[----:B----4-:R-:W-:-:S01]  /*a610*/  FADD R6, R228, R6 ;  /* 0x00000006e4067221 */ /* 0x010fc20000000000 */
[----:B------:R-:W-:-:S02]  /*a620*/  FADD R7, R229, R7 ;  /* 0x00000007e5077221 */ /* 0x000fc40000000000 */
[----:B0-----:R-:W3:Y:S04]  /*a630*/  LDL R150, [R1+0x1c0] ;  /* 0x0001c00001967983 */ /* 0x001ee80000100800 */
[----:B------:R0:W-:Y:S01]  /*a640*/  STL [R1+0x478], R151 ;  /* 0x0004789701007387 */ /* 0x0001e20000100800 */
[----:B------:R-:W-:-:S01]  /*a650*/  FADD R8, R230, R8 ;  /* 0x00000008e6087221 */ /* 0x000fc20000000000 */
[----:B------:R-:W-:Y:S02]  /*a660*/  FADD R9, R231, R9 ;  /* 0x00000009e7097221 */ /* 0x000fe40000000000 */
[----:B0-----:R-:W4:Y:S04]  /*a670*/  LDL R151, [R1+0x1f0] ;  /* 0x0001f00001977983 */ /* 0x001f280000100800 */
[----:B------:R0:W-:Y:S01]  /*a680*/  STL [R1+0x474], R0 ;  /* 0x0004740001007387 */ /* 0x0001e20000100800 */
[----:B------:R-:W-:-:S01]  /*a690*/  FADD R10, R232, R10 ;  /* 0x0000000ae80a7221 */ /* 0x000fc20000000000 */
[----:B------:R-:W-:-:S02]  /*a6a0*/  FADD R11, R233, R11 ;  /* 0x0000000be90b7221 */ /* 0x000fc40000000000 */
[----:B0-----:R-:W2:Y:S04]  /*a6b0*/  LDL.LU R0, [R1+0x210] ;  /* 0x0002100001007983 */ /* 0x001ea80000300800 */
[----:B------:R-:W3:Y:S04]  /*a6c0*/  LDL.LU R225, [R1+0x6a0] ;  /* 0x0006a00001e17983 */ /* 0x000ee80000300800 */
[----:B------:R-:W4:Y:S04]  /*a6d0*/  LDL.LU R226, [R1+0x69c] ;  /* 0x00069c0001e27983 */ /* 0x000f280000300800 */
[----:B------:R-:W2:Y:S04]  /*a6e0*/  LDL.LU R227, [R1+0x698] ;  /* 0x0006980001e37983 */ /* 0x000ea80000300800 */
[----:B------:R-:W2:Y:S04]  /*a6f0*/  LDL.LU R228, [R1+0x694] ;  /* 0x0006940001e47983 */ /* 0x000ea80000300800 */
[----:B------:R-:W2:Y:S01]  /*a700*/  LDL.LU R229, [R1+0x690] ;  /* 0x0006900001e57983 */ /* 0x000ea20000300800 */
[----:B------:R-:W-:-:S03]  /*a710*/  FADD R12, R234, R12 ;  /* 0x0000000cea0c7221 */ /* 0x000fc60000000000 */
[----:B------:R-:W2:Y:S01]  /*a720*/  LDL.LU R230, [R1+0x68c] ;  /* 0x00068c0001e67983 */ /* 0x000ea20000300800 */
[----:B------:R-:W-:-:S03]  /*a730*/  FADD R13, R235, R13 ;  /* 0x0000000deb0d7221 */ /* 0x000fc60000000000 */
[----:B------:R-:W2:Y:S04]  /*a740*/  LDL.LU R231, [R1+0x688] ;  /* 0x0006880001e77983 */ /* 0x000ea80000300800 */
[----:B------:R-:W2:Y:S04]  /*a750*/  LDL.LU R232, [R1+0x684] ;  /* 0x0006840001e87983 */ /* 0x000ea80000300800 */
[----:B------:R-:W2:Y:S04]  /*a760*/  LDL.LU R233, [R1+0x680] ;  /* 0x0006800001e97983 */ /* 0x000ea80000300800 */
[----:B------:R-:W2:Y:S04]  /*a770*/  LDL.LU R234, [R1+0x67c] ;  /* 0x00067c0001ea7983 */ /* 0x000ea80000300800 */
[----:B------:R-:W2:Y:S01]  /*a780*/  LDL.LU R235, [R1+0x678] ;  /* 0x0006780001eb7983 */ /* 0x000ea20000300800 */
[----:B------:R-:W-:-:S01]  /*a790*/  FADD R14, R24, R14 ;  /* 0x0000000e180e7221 */ /* 0x000fc20000000000 */
[----:B------:R-:W-:Y:S01]  /*a7a0*/  FADD R15, R25, R15 ;  /* 0x0000000f190f7221 */ /* 0x000fe20000000000 */
[----:B------:R-:W-:-:S01]  /*a7b0*/  FADD R16, R26, R16 ;  /* 0x000000101a107221 */ /* 0x000fc20000000000 */
[----:B------:R-:W2:Y:S01]  /*a7c0*/  LDL.LU R24, [R1+0x674] ;  /* 0x0006740001187983 */ /* 0x000ea20000300800 */
[----:B------:R-:W-:-:S01]  /*a7d0*/  FADD R17, R27, R17 ;  /* 0x000000111b117221 */ /* 0x000fc20000000000 */
[----:B------:R-:W-:-:S02]  /*a7e0*/  FADD R18, R28, R18 ;  /* 0x000000121c127221 */ /* 0x000fc40000000000 */
[----:B------:R-:W2:Y:S01]  /*a7f0*/  LDL.LU R25, [R1+0x670] ;  /* 0x0006700001197983 */ /* 0x000ea20000300800 */
[----:B------:R-:W-:-:S03]  /*a800*/  FADD R19, R29, R19 ;  /* 0x000000131d137221 */ /* 0x000fc60000000000 */
        /* <DEDUP_REMOVED lines=155> */
[----:B---3--:R-:W-:-:S03]  /*b1c0*/  FADD R225, R107, R225 ;  /* 0x000000e16be17221 */ /* 0x008fc60000000000 */
[----:B------:R-:W3:Y:S01]  /*b1d0*/  LDL.LU R104, [R1+0x534] ;  /* 0x0005340001687983 */ /* 0x000ee20000300800 */
[----:B----4-:R-:W-:-:S03]  /*b1e0*/  FADD R226, R108, R226 ;  /* 0x000000e26ce27221 */ /* 0x010fc60000000000 */
[----:B------:R-:W4:Y:S01]  /*b1f0*/  LDL.LU R105, [R1+0x530] ;  /* 0x0005300001697983 */ /* 0x000f220000300800 */
[----:B--2---:R-:W-:-:S03]  /*b200*/  FADD R227, R109, R227 ;  /* 0x000000e36de37221 */ /* 0x004fc60000000000 */
        /* <DEDUP_REMOVED lines=15> */
[----:B------:R-:W-:-:S01]  /*b300*/  FADD R235, R117, R235 ;  /* 0x000000eb75eb7221 */ /* 0x000fc20000000000 */
[----:B------:R-:W-:Y:S02]  /*b310*/  FADD R121, R120, R121 ;  /* 0x0000007978797221 */ /* 0x000fe40000000000 */
[----:B------:R-:W2:Y:S01]  /*b320*/  LDL.LU R114, [R1+0x50c] ;  /* 0x00050c0001727983 */ /* 0x000ea20000300800 */
[----:B------:R-:W-:-:S03]  /*b330*/  FADD R236, R118, R236 ;  /* 0x000000ec76ec7221 */ /* 0x000fc60000000000 */
[----:B------:R-:W2:Y:S01]  /*b340*/  LDL.LU R115, [R1+0x508] ;  /* 0x0005080001737983 */ /* 0x000ea20000300800 */
[----:B------:R-:W-:-:S03]  /*b350*/  FADD R237, R119, R237 ;  /* 0x000000ed77ed7221 */ /* 0x000fc60000000000 */
[----:B------:R-:W2:Y:S01]  /*b360*/  LDL.LU R116, [R1+0x504] ;  /* 0x0005040001747983 */ /* 0x000ea20000300800 */
[----:B------:R-:W-:-:S03]  /*b370*/  FADD R123, R122, R123 ;  /* 0x0000007b7a7b7221 */ /* 0x000fc60000000000 */
[----:B------:R-:W2:Y:S04]  /*b380*/  LDL.LU R117, [R1+0x500] ;  /* 0x0005000001757983 */ /* 0x000ea80000300800 */
[----:B------:R-:W2:Y:S01]  /*b390*/  LDL.LU R118, [R1+0x4fc] ;  /* 0x0004fc0001767983 */ /* 0x000ea20000300800 */
[----:B------:R-:W-:-:S03]  /*b3a0*/  FADD R125, R124, R125 ;  /* 0x0000007d7c7d7221 */ /* 0x000fc60000000000 */
[----:B------:R-:W2:Y:S04]  /*b3b0*/  LDL.LU R119, [R1+0x4f8] ;  /* 0x0004f80001777983 */ /* 0x000ea80000300800 */
[----:B------:R-:W2:Y:S04]  /*b3c0*/  LDL.LU R120, [R1+0x4f4] ;  /* 0x0004f40001787983 */ /* 0x000ea80000300800 */
[----:B------:R0:W-:Y:S01]  /*b3d0*/  STL [R1+0x200], R121 ;  /* 0x0002007901007387 */ /* 0x0001e20000100800 */
[----:B------:R-:W-:-:S01]  /*b3e0*/  FADD R127, R126, R127 ;  /* 0x0000007f7e7f7221 */ /* 0x000fc20000000000 */
[----:B------:R-:W-:Y:S01]  /*b3f0*/  FADD R0, R128, R0 ;  /* 0x0000000080007221 */ /* 0x000fe20000000000 */
[----:B------:R-:W-:-:S01]  /*b400*/  FADD R148, R150, R148 ;  /* 0x0000009496947221 */ /* 0x000fc20000000000 */
[----:B0-----:R-:W2:Y:S04]  /*b410*/  LDL.LU R121, [R1+0x4f0] ;  /* 0x0004f00001797983 */ /* 0x001ea80000300800 */
        /* <DEDUP_REMOVED lines=9> */
[----:B------:R-:W-:-:S02]  /*b4b0*/  FADD R136, R137, R136 ;  /* 0x0000008889887221 */ /* 0x000fc40000000000 */
[----:B0-----:R-:W2:Y:S04]  /*b4c0*/  LDL.LU R125, [R1+0x4e0] ;  /* 0x0004e000017d7983 */ /* 0x001ea80000300800 */
[----:B------:R-:W2:Y:S04]  /*b4d0*/  LDL.LU R126, [R1+0x4dc] ;  /* 0x0004dc00017e7983 */ /* 0x000ea80000300800 */
[----:B------:R0:W-:Y:S01]  /*b4e0*/  STL [R1+0x20c], R127 ;  /* 0x00020c7f01007387 */ /* 0x0001e20000100800 */
[----:B------:R-:W-:-:S01]  /*b4f0*/  FADD R132, R134, R132 ;  /* 0x0000008486847221 */ /* 0x000fc20000000000 */
[----:B------:R-:W-:-:S02]  /*b500*/  FADD R2, R130, R2 ;  /* 0x0000000282027221 */ /* 0x000fc40000000000 */
[----:B0-----:R-:W2:Y:S04]  /*b510*/  LDL.LU R127, [R1+0x4d8] ;  /* 0x0004d800017f7983 */ /* 0x001ea80000300800 */
[----:B------:R-:W2:Y:S04]  /*b520*/  LDL.LU R128, [R1+0x4d4] ;  /* 0x0004d40001807983 */ /* 0x000ea80000300800 */
[----:B------:R-:W-:Y:S04]  /*b530*/  STL [R1+0x210], R0 ;  /* 0x0002100001007387 */ /* 0x000fe80000100800 */
[----:B------:R-:W-:Y:S04]  /*b540*/  STL [R1+0x214], R148 ;  /* 0x0002149401007387 */ /* 0x000fe80000100800 */
[----:B------:R-:W-:Y:S04]  /*b550*/  STL [R1+0x218], R144 ;  /* 0x0002189001007387 */ /* 0x000fe80000100800 */
[----:B------:R-:W-:Y:S04]  /*b560*/  STL [R1+0x21c], R142 ;  /* 0x00021c8e01007387 */ /* 0x000fe80000100800 */
[----:B------:R-:W-:Y:S04]  /*b570*/  STL [R1+0x220], R140 ;  /* 0x0002208c01007387 */ /* 0x000fe80000100800 */
[----:B------:R-:W-:Y:S04]  /*b580*/  STL [R1+0x224], R138 ;  /* 0x0002248a01007387 */ /* 0x000fe80000100800 */
[----:B------:R-:W3:Y:S04]  /*b590*/  LDL.LU R130, [R1+0x234] ;  /* 0x0002340001827983 */ /* 0x000ee80000300800 */
[----:B------:R-:W-:Y:S04]  /*b5a0*/  STL [R1+0x228], R136 ;  /* 0x0002288801007387 */ /* 0x000fe80000100800 */
[----:B------:R0:W-:Y:S04]  /*b5b0*/  STL [R1+0x22c], R132 ;  /* 0x00022c8401007387 */ /* 0x0001e80000100800 */
[----:B0-----:R-:W4:Y:S04]  /*b5c0*/  LDL.LU R132, [R1+0x238] ;  /* 0x0002380001847983 */ /* 0x001f280000300800 */
[----:B------:R-:W2:Y:S04]  /*b5d0*/  LDL.LU R134, [R1+0x23c] ;  /* 0x00023c0001867983 */ /* 0x000ea80000300800 */
[----:B------:R0:W-:Y:S04]  /*b5e0*/  STL [R1+0x230], R2 ;  /* 0x0002300201007387 */ /* 0x0001e80000100800 */
[----:B------:R-:W2:Y:S04]  /*b5f0*/  LDL.LU R136, [R1+0x240] ;  /* 0x0002400001887983 */ /* 0x000ea80000300800 */
        /* <DEDUP_REMOVED lines=11> */
[----:B0-----:R-:W2:Y:S04]  /*b6b0*/  LDL.LU R2, [R1+0x270] ;  /* 0x0002700001027983 */ /* 0x001ea80000300800 */
[----:B------:R-:W2:Y:S01]  /*b6c0*/  LDL.LU R0, [R1+0x274] ;  /* 0x0002740001007983 */ /* 0x000ea20000300800 */
[----:B---3--:R-:W-:-:S03]  /*b6d0*/  FADD R130, R129, R130 ;  /* 0x0000008281827221 */ /* 0x008fc60000000000 */
[----:B------:R-:W3:Y:S04]  /*b6e0*/  LDL.LU R129, [R1+0x4d0] ;  /* 0x0004d00001817983 */ /* 0x000ee80000300800 */
[----:B------:R0:W-:Y:S04]  /*b6f0*/  STL [R1+0x234], R130 ;  /* 0x0002348201007387 */ /* 0x0001e80000100800 */
[----:B0-----:R-:W3:Y:S01]  /*b700*/  LDL.LU R130, [R1+0x4cc] ;  /* 0x0004cc0001827983 */ /* 0x001ee20000300800 */
[----:B----4-:R-:W-:-:S03]  /*b710*/  FADD R132, R131, R132 ;  /* 0x0000008483847221 */ /* 0x010fc60000000000 */
[----:B------:R-:W4:Y:S01]  /*b720*/  LDL.LU R131, [R1+0x4c8] ;  /* 0x0004c80001837983 */ /* 0x000f220000300800 */
[----:B--2---:R-:W-:-:S03]  /*b730*/  FADD R134, R133, R134 ;  /* 0x0000008685867221 */ /* 0x004fc60000000000 */
[----:B------:R0:W-:Y:S01]  /*b740*/  STL [R1+0x238], R132 ;  /* 0x0002388401007387 */ /* 0x0001e20000100800 */
[----:B------:R-:W-:-:S03]  /*b750*/  FADD R136, R135, R136 ;  /* 0x0000008887887221 */ /* 0x000fc60000000000 */
[----:B0-----:R-:W2:Y:S01]  /*b760*/  LDL.LU R132, [R1+0x4c4] ;  /* 0x0004c40001847983 */ /* 0x001ea20000300800 */
[----:B------:R-:W-:-:S03]  /*b770*/  FADD R150, R151, R150 ;  /* 0x0000009697967221 */ /* 0x000fc60000000000 */
[----:B------:R-:W2:Y:S01]  /*b780*/  LDL.LU R133, [R1+0x4c0] ;  /* 0x0004c00001857983 */ /* 0x000ea20000300800 */
[----:B------:R-:W-:-:S03]  /*b790*/  FADD R148, R149, R148 ;  /* 0x0000009495947221 */ /* 0x000fc60000000000 */
[----:B------:R0:W-:Y:S01]  /*b7a0*/  STL [R1+0x23c], R134 ;  /* 0x00023c8601007387 */ /* 0x0001e20000100800 */
[----:B------:R-:W-:-:S01]  /*b7b0*/  FADD R146, R147, R146 ;  /* 0x0000009293927221 */ /* 0x000fc20000000000 */
[----:B------:R-:W-:Y:S02]  /*b7c0*/  FADD R144, R145, R144 ;  /* 0x0000009091907221 */ /* 0x000fe40000000000 */
[----:B0-----:R-:W2:Y:S01]  /*b7d0*/  LDL.LU R134, [R1+0x4bc] ;  /* 0x0004bc0001867983 */ /* 0x001ea20000300800 */
[----:B------:R-:W-:-:S03]  /*b7e0*/  FADD R143, R24, R143 ;  /* 0x0000008f188f7221 */ /* 0x000fc60000000000 */
[----:B------:R-:W2:Y:S01]  /*b7f0*/  LDL.LU R135, [R1+0x4b8] ;  /* 0x0004b80001877983 */ /* 0x000ea20000300800 */
[----:B------:R-:W-:-:S03]  /*b800*/  FADD R142, R25, R142 ;  /* 0x0000008e198e7221 */ /* 0x000fc60000000000 */
[----:B------:R0:W-:Y:S01]  /*b810*/  STL [R1+0x240], R136 ;  /* 0x0002408801007387 */ /* 0x0001e20000100800 */
[----:B------:R-:W-:-:S01]  /*b820*/  FADD R141, R26, R141 ;  /* 0x0000008d1a8d7221 */ /* 0x000fc20000000000 */
[----:B------:R-:W-:Y:S01]  /*b830*/  FADD R140, R27, R140 ;  /* 0x0000008c1b8c7221 */ /* 0x000fe20000000000 */
[----:B------:R-:W-:-:S01]  /*b840*/  FADD R139, R28, R139 ;  /* 0x0000008b1c8b7221 */ /* 0x000fc20000000000 */
[----:B0-----:R-:W2:Y:S01]  /*b850*/  LDL.LU R136, [R1+0x4b4] ;  /* 0x0004b40001887983 */ /* 0x001ea20000300800 */
[----:B------:R-:W-:-:S03]  /*b860*/  FADD R138, R29, R138 ;  /* 0x0000008a1d8a7221 */ /* 0x000fc60000000000 */
[----:B------:R0:W-:Y:S01]  /*b870*/  STL [R1+0x244], R150 ;  /* 0x0002449601007387 */ /* 0x0001e20000100800 */
[----:B------:R-:W-:-:S03]  /*b880*/  FADD R137, R30, R137 ;  /* 0x000000891e897221 */ /* 0x000fc60000000000 */
[----:B------:R1:W-:Y:S01]  /*b890*/  STL [R1+0x248], R148 ;  /* 0x0002489401007387 */ /* 0x0003e20000100800 */
[----:B------:R-:W-:-:S03]  /*b8a0*/  FADD R2, R31, R2 ;  /* 0x000000021f027221 */ /* 0x000fc60000000000 */
[----:B------:R1:W-:Y:S01]  /*b8b0*/  STL [R1+0x24c], R146 ;  /* 0x00024c9201007387 */ /* 0x0003e20000100800 */
[----:B------:R-:W-:-:S03]  /*b8c0*/  FADD R0, R32, R0 ;  /* 0x0000000020007221 */ /* 0x000fc60000000000 */
[----:B------:R1:W-:Y:S04]  /*b8d0*/  STL [R1+0x250], R144 ;  /* 0x0002509001007387 */ /* 0x0003e80000100800 */
[----:B------:R1:W-:Y:S04]  /*b8e0*/  STL [R1+0x254], R143 ;  /* 0x0002548f01007387 */ /* 0x0003e80000100800 */
[----:B------:R1:W-:Y:S04]  /*b8f0*/  STL [R1+0x258], R142 ;  /* 0x0002588e01007387 */ /* 0x0003e80000100800 */
[----:B------:R1:W-:Y:S04]  /*b900*/  STL [R1+0x25c], R141 ;  /* 0x00025c8d01007387 */ /* 0x0003e80000100800 */
[----:B------:R1:W-:Y:S04]  /*b910*/  STL [R1+0x260], R140 ;  /* 0x0002608c01007387 */ /* 0x0003e80000100800 */
[----:B------:R1:W-:Y:S04]  /*b920*/  STL [R1+0x264], R139 ;  /* 0x0002648b01007387 */ /* 0x0003e80000100800 */
[----:B------:R1:W-:Y:S04]  /*b930*/  STL [R1+0x268], R138 ;  /* 0x0002688a01007387 */ /* 0x0003e80000100800 */
[----:B------:R-:W3:Y:S04]  /*b940*/  LDL.LU R151, [R1+0x278] ;  /* 0x0002780001977983 */ /* 0x000ee80000300800 */
[----:B------:R1:W-:Y:S04]  /*b950*/  STL [R1+0x26c], R137 ;  /* 0x00026c8901007387 */ /* 0x0003e80000100800 */
[----:B0-----:R-:W4:Y:S04]  /*b960*/  LDL.LU R150, [R1+0x27c] ;  /* 0x00027c0001967983 */ /* 0x001f280000300800 */
[----:B------:R0:W-:Y:S04]  /*b970*/  STL [R1+0x270], R2 ;  /* 0x0002700201007387 */ /* 0x0001e80000100800 */
[----:B------:R-:W2:Y:S04]  /*b980*/  LDL.LU R149, [R1+0x280] ;  /* 0x0002800001957983 */ /* 0x000ea80000300800 */
[----:B------:R0:W-:Y:S04]  /*b990*/  STL [R1+0x274], R0 ;  /* 0x0002740001007387 */ /* 0x0001e80000100800 */
[----:B-1----:R-:W2:Y:S04]  /*b9a0*/  LDL.LU R148, [R1+0x284] ;  /* 0x0002840001947983 */ /* 0x002ea80000300800 */
        /* <DEDUP_REMOVED lines=13> */
[----:B---3--:R-:W-:-:S05]  /*ba80*/  FADD R151, R33, R151 ;  /* 0x0000009721977221 */ /* 0x008fca0000000000 */
[----:B------:R0:W-:Y:S01]  /*ba90*/  STL [R1+0x278], R151 ;  /* 0x0002789701007387 */ /* 0x0001e20000100800 */
[----:B----4-:R-:W-:-:S05]  /*baa0*/  FADD R150, R34, R150 ;  /* 0x0000009622967221 */ /* 0x010fca0000000000 */
[----:B------:R1:W-:Y:S01]  /*bab0*/  STL [R1+0x27c], R150 ;  /* 0x00027c9601007387 */ /* 0x0003e20000100800 */
[----:B--2---:R-:W-:-:S05]  /*bac0*/  FADD R149, R35, R149 ;  /* 0x0000009523957221 */ /* 0x004fca0000000000 */
[----:B------:R2:W-:Y:S01]  /*bad0*/  STL [R1+0x280], R149 ;  /* 0x0002809501007387 */ /* 0x0005e20000100800 */
[----:B------:R-:W-:-:S01]  /*bae0*/  FADD R148, R36, R148 ;  /* 0x0000009424947221 */ /* 0x000fc20000000000 */
[----:B------:R-:W-:-:S04]  /*baf0*/  FADD R147, R37, R147 ;  /* 0x0000009325937221 */ /* 0x000fc80000000000 */
[----:B------:R3:W-:Y:S01]  /*bb00*/  STL [R1+0x284], R148 ;  /* 0x0002849401007387 */ /* 0x0007e20000100800 */
[----:B------:R-:W-:-:S03]  /*bb10*/  FADD R146, R38, R146 ;  /* 0x0000009226927221 */ /* 0x000fc60000000000 */
        /* <DEDUP_REMOVED lines=20> */
[----:B0-----:R-:W4:Y:S01]  /*bc60*/  LDL.LU R151, [R1+0x2bc] ;  /* 0x0002bc0001977983 */ /* 0x001f220000300800 */
[----:B------:R-:W-:-:S03]  /*bc70*/  FADD R0, R49, R0 ;  /* 0x0000000031007221 */ /* 0x000fc60000000000 */
[----:B------:R0:W-:Y:S04]  /*bc80*/  STL [R1+0x2b0], R137 ;  /* 0x0002b08901007387 */ /* 0x0001e80000100800 */
[----:B-1----:R-:W4:Y:S04]  /*bc90*/  LDL.LU R150, [R1+0x2c0] ;  /* 0x0002c00001967983 */ /* 0x002f280000300800 */
[----:B------:R1:W-:Y:S04]  /*bca0*/  STL [R1+0x2b4], R2 ;  /* 0x0002b40201007387 */ /* 0x0003e80000100800 */
[----:B--2---:R-:W2:Y:S04]  /*bcb0*/  LDL.LU R149, [R1+0x2c4] ;  /* 0x0002c40001957983 */ /* 0x004ea80000300800 */
[----:B------:R1:W-:Y:S04]  /*bcc0*/  STL [R1+0x2b8], R0 ;  /* 0x0002b80001007387 */ /* 0x0003e80000100800 */
[----:B---3--:R-:W3:Y:S04]  /*bcd0*/  LDL.LU R148, [R1+0x2c8] ;  /* 0x0002c80001947983 */ /* 0x008ee80000300800 */
[----:B----4-:R-:W4:Y:S04]  /*bce0*/  LDL.LU R147, [R1+0x2cc] ;  /* 0x0002cc0001937983 */ /* 0x010f280000300800 */
[----:B------:R-:W4:Y:S04]  /*bcf0*/  LDL.LU R146, [R1+0x2d0] ;  /* 0x0002d00001927983 */ /* 0x000f280000300800 */
        /* <DEDUP_REMOVED lines=8> */
[----:B0-----:R-:W4:Y:S04]  /*bd80*/  LDL.LU R137, [R1+0x2f4] ;  /* 0x0002f40001897983 */ /* 0x001f280000300800 */
[----:B-1----:R-:W4:Y:S04]  /*bd90*/  LDL.LU R2, [R1+0x2f8] ;  /* 0x0002f80001027983 */ /* 0x002f280000300800 */
[----:B------:R-:W4:Y:S01]  /*bda0*/  LDL.LU R0, [R1+0x2fc] ;  /* 0x0002fc0001007983 */ /* 0x000f220000300800 */
[----:B------:R-:W-:-:S01]  /*bdb0*/  FADD R151, R50, R151 ;  /* 0x0000009732977221 */ /* 0x000fc20000000000 */
[----:B------:R-:W-:-:S04]  /*bdc0*/  FADD R150, R51, R150 ;  /* 0x0000009633967221 */ /* 0x000fc80000000000 */
[----:B------:R0:W-:Y:S01]  /*bdd0*/  STL [R1+0x2bc], R151 ;  /* 0x0002bc9701007387 */ /* 0x0001e20000100800 */
[----:B--2---:R-:W-:-:S03]  /*bde0*/  FADD R149, R52, R149 ;  /* 0x0000009534957221 */ /* 0x004fc60000000000 */
[----:B------:R1:W-:Y:S01]  /*bdf0*/  STL [R1+0x2c0], R150 ;  /* 0x0002c09601007387 */ /* 0x0003e20000100800 */
[----:B---3--:R-:W-:-:S03]  /*be00*/  FADD R148, R53, R148 ;  /* 0x0000009435947221 */ /* 0x008fc60000000000 */
[----:B------:R2:W-:Y:S01]  /*be10*/  STL [R1+0x2c4], R149 ;  /* 0x0002c49501007387 */ /* 0x0005e20000100800 */
[----:B----4-:R-:W-:-:S03]  /*be20*/  FADD R147, R54, R147 ;  /* 0x0000009336937221 */ /* 0x010fc60000000000 */
        /* <DEDUP_REMOVED lines=198> */
[----:B------:R-:W-:Y:S01]  /*ca90*/  STL [R1+0x3cc], R151 ;  /* 0x0003cc9701007387 */ /* 0x000fe20000100800 */
[----:B--2---:R-:W-:-:S03]  /*caa0*/  FADD R149, R120, R149 ;  /* 0x0000009578957221 */ /* 0x004fc60000000000 */
[----:B------:R-:W-:Y:S01]  /*cab0*/  STL [R1+0x3d0], R150 ;  /* 0x0003d09601007387 */ /* 0x000fe20000100800 */
[----:B---3--:R-:W-:-:S03]  /*cac0*/  FADD R148, R121, R148 ;  /* 0x0000009479947221 */ /* 0x008fc60000000000 */
[----:B------:R-:W-:Y:S01]  /*cad0*/  STL [R1+0x3d4], R149 ;  /* 0x0003d49501007387 */ /* 0x000fe20000100800 */
[----:B----4-:R-:W-:-:S03]  /*cae0*/  FADD R147, R122, R147 ;  /* 0x000000937a937221 */ /* 0x010fc60000000000 */
[----:B------:R-:W-:Y:S01]  /*caf0*/  STL [R1+0x3d8], R148 ;  /* 0x0003d89401007387 */ /* 0x000fe20000100800 */
[----:B------:R-:W-:-:S03]  /*cb00*/  FADD R146, R123, R146 ;  /* 0x000000927b927221 */ /* 0x000fc60000000000 */
        /* <DEDUP_REMOVED lines=18> */
[----:B------:R-:W-:Y:S04]  /*cc30*/  STL [R1+0x400], R138 ;  /* 0x0004008a01007387 */ /* 0x000fe80000100800 */
[----:B------:R0:W-:Y:S04]  /*cc40*/  STL [R1+0x404], R137 ;  /* 0x0004048901007387 */ /* 0x0001e80000100800 */
[----:B0-----:R-:W2:Y:S01]  /*cc50*/  LDL.LU R137, [R1+0x410] ;  /* 0x0004100001897983 */ /* 0x001ea20000300800 */
[----:B------:R-:W-:-:S01]  /*cc60*/  FADD R2, R133, R2 ;  /* 0x0000000285027221 */ /* 0x000fc20000000000 */
[----:B------:R-:W-:-:S02]  /*cc70*/  FADD R0, R134, R0 ;  /* 0x0000000086007221 */ /* 0x000fc40000000000 */
[----:B------:R-:W3:Y:S04]  /*cc80*/  LDL.LU R138, [R1+0x414] ;  /* 0x00041400018a7983 */ /* 0x000ee80000300800 */
[----:B------:R-:W-:Y:S04]  /*cc90*/  STL [R1+0x408], R2 ;  /* 0x0004080201007387 */ /* 0x000fe80000100800 */
[----:B------:R-:W4:Y:S04]  /*cca0*/  LDL.LU R139, [R1+0x418] ;  /* 0x00041800018b7983 */ /* 0x000f280000300800 */
[----:B------:R0:W-:Y:S04]  /*ccb0*/  STL [R1+0x40c], R0 ;  /* 0x00040c0001007387 */ /* 0x0001e80000100800 */
        /* <DEDUP_REMOVED lines=13> */
[----:B------:R-:W4:Y:S01]  /*cd90*/  LDL.LU R2, [R1+0x450] ;  /* 0x0004500001027983 */ /* 0x000f220000300800 */
[----:B--2---:R-:W-:-:S05]  /*cda0*/  FADD R137, R135, R137 ;  /* 0x0000008987897221 */ /* 0x004fca0000000000 */
[----:B------:R0:W-:Y:S04]  /*cdb0*/  STL [R1+0x410], R137 ;  /* 0x0004108901007387 */ /* 0x0001e80000100800 */
[----:B0-----:R-:W4:Y:S01]  /*cdc0*/  LDL.LU R137, [R1+0x4b0] ;  /* 0x0004b00001897983 */ /* 0x001f220000300800 */
[----:B---3--:R-:W-:-:S05]  /*cdd0*/  FADD R138, R136, R138 ;  /* 0x0000008a888a7221 */ /* 0x008fca0000000000 */
[----:B------:R0:W-:Y:S04]  /*cde0*/  STL [R1+0x414], R138 ;  /* 0x0004148a01007387 */ /* 0x0001e80000100800 */
[----:B0-----:R-:W2:Y:S01]  /*cdf0*/  LDL.LU R138, [R1+0x4ac] ;  /* 0x0004ac00018a7983 */ /* 0x001ea20000300800 */
[----:B----4-:R-:W-:-:S05]  /*ce00*/  FADD R139, R137, R139 ;  /* 0x0000008b898b7221 */ /* 0x010fca0000000000 */
[----:B------:R0:W-:Y:S04]  /*ce10*/  STL [R1+0x418], R139 ;  /* 0x0004188b01007387 */ /* 0x0001e80000100800 */
[----:B0-----:R-:W3:Y:S01]  /*ce20*/  LDL.LU R139, [R1+0x4a8] ;  /* 0x0004a800018b7983 */ /* 0x001ee20000300800 */
[----:B--2---:R-:W-:-:S05]  /*ce30*/  FADD R140, R138, R140 ;  /* 0x0000008c8a8c7221 */ /* 0x004fca0000000000 */
[----:B------:R0:W-:Y:S04]  /*ce40*/  STL [R1+0x41c], R140 ;  /* 0x00041c8c01007387 */ /* 0x0001e80000100800 */
[----:B0-----:R-:W2:Y:S01]  /*ce50*/  LDL.LU R140, [R1+0x4a4] ;  /* 0x0004a400018c7983 */ /* 0x001ea20000300800 */
[----:B---3--:R-:W-:-:S05]  /*ce60*/  FADD R141, R139, R141 ;  /* 0x0000008d8b8d7221 */ /* 0x008fca0000000000 */
        /* <DEDUP_REMOVED lines=34> */
[----:B0-----:R0:W5:Y:S01]  /*d090*/  LDL.LU R0, [R1+0x474] ;  /* 0x0004740001007983 */ /* 0x0011620000300800 */
[----:B------:R-:W-:Y:S01]  /*d0a0*/  UMOV UR6, URZ ;  /* 0x0000003f00067c82 */ /* 0x000fe20008000000 */
[----:B---3--:R-:W-:-:S05]  /*d0b0*/  FADD R2, R2, R151 ;  /* 0x0000009702027221 */ /* 0x008fca0000000000 */
[----:B------:R0:W-:Y:S02]  /*d0c0*/  STL [R1+0x450], R2 ;  /* 0x0004500201007387 */ /* 0x0001e40000100800 */
.L_x_28:
[----:B------:R-:W-:Y:S05]  /*d0d0*/  @!P1 BRA `(.L_x_29) ;  /* 0x0000000000049947 */ /* 0x000fea0003800000 */
[----:B------:R-:W-:Y:S01]  /*d0e0*/  BPT.TRAP 0x1 ;  /* 0x000000040000795c */ /* 0x000fe20000300000 */
.L_x_29:
[----:B0-----:R-:W2:Y:S04]  /*d0f0*/  LDL R2, [R1+0x454] ;  /* 0x0004540001027983 */ /* 0x001ea80000100800 */
[----:B-----5:R0:W-:Y:S04]  /*d100*/  STL [R1+0x474], R0 ;  /* 0x0004740001007387 */ /* 0x0201e80000100800 */
[----:B0-----:R-:W3:Y:S01]  /*d110*/  LDL R0, [R1+0x458] ;  /* 0x0004580001007983 */ /* 0x001ee20000100800 */
[----:B--2---:R-:W-:Y:S01]  /*d120*/  ISETP.NE.AND P0, PT, R2, RZ, PT ;  /* 0x000000ff0200720c */ /* 0x004fe20003f05270 */
[----:B------:R-:W-:-:S12]  /*d130*/  IMAD.U32 R2, RZ, RZ, UR25 ;  /* 0x00000019ff027e24 */ /* 0x000fd8000f8e00ff */
[----:B------:R-:W-:-:S05]  /*d140*/  @P0 LEA R2, R2, UR11, 0x3 ;  /* 0x0000000b02020c11 */ /* 0x000fca000f8e18ff */
[----:B------:R-:W-:-:S05]  /*d150*/  @P0 VIADD R2, R2, 0x38 ;  /* 0x0000003802020836 */ /* 0x000fca0000000000 */
[----:B---3--:R-:W-:Y:S02]  /*d160*/  @P0 PRMT R2, R0, 0x654, R2 ;  /* 0x0000065400020816 */ /* 0x008fe40000000002 */
[----:B------:R0:W5:Y:S01]  /*d170*/  LDL.LU R0, [R1+0x474] ;  /* 0x0004740001007983 */ /* 0x0001620000300800 */
[----:B------:R-:W-:Y:S01]  /*d180*/  UISETP.GT.U32.AND UP0, UPT, UR13, 0x1, UPT ;  /* 0x000000010d00788c */ /* 0x000fe2000bf04070 */
[----:B------:R0:W-:Y:S05]  /*d190*/  @P0 SYNCS.ARRIVE.TRANS64.RED.A1T0 RZ, [R2+URZ], RZ ;  /* 0x000000ff02ff09a7 */ /* 0x0001ea000810043f */
[----:B------:R-:W-:-:S13]  /*d1a0*/  PLOP3.LUT P0, PT, PT, PT, UP0, 0x80, 0x0 ;  /* 0x000000000000781c */ /* 0x000fda0003f0f008 */
[----:B0-----:R-:W-:Y:S05]  /*d1b0*/  @P0 BRA `(.L_x_30) ;  /* 0x0000000000040947 */ /* 0x001fea0003800000 */
[----:B------:R-:W-:Y:S01]  /*d1c0*/  BPT.TRAP 0x1 ;  /* 0x000000040000795c */ /* 0x000fe20000300000 */
.L_x_30:
[----:B------:R-:W-:Y:S02]  /*d1d0*/  UISETP.GT.AND UP2, UPT, UR24, 0x1, UPT ;  /* 0x000000011800788c */ /* 0x000fe4000bf44270 */
[----:B------:R-:W-:Y:S02]  /*d1e0*/  UIADD3 UR23, UR23, 0x1, URZ ;  /* 0x0000000117177890 */ /* 0x000fe4000fffe03f */
[----:B------:R-:W-:Y:S02]  /*d1f0*/  UIADD3 UR25, UR25, 0x1, URZ ;  /* 0x0000000119197890 */ /* 0x000fe4000fffe03f */
[----:B------:R-:W-:Y:S01]  /*d200*/  PLOP3.LUT P0, PT, PT, PT, UP2, 0x80, 0x0 ;  /* 0x000000000000781c */ /* 0x000fe20003f0f028 */
[----:B------:R-:W-:Y:S02]  /*d210*/  UISETP.NE.AND UP0, UPT, UR23, 0x7, UPT ;  /* 0x000000071700788c */ /* 0x000fe4000bf05270 */
[----:B------:R-:W-:Y:S02]  /*d220*/  UISETP.NE.AND UP1, UPT, UR25, 0x7, UPT ;  /* 0x000000071900788c */ /* 0x000fe4000bf25270 */
[----:B------:R-:W-:-:S02]  /*d230*/  USEL UR8, URZ, 0x1, UP0 ;  /* 0x000000013f087887 */ /* 0x000fc40008000000 */
[----:B------:R-:W-:Y:S02]  /*d240*/  UIADD3 UR24, UR24, -0x1, URZ ;  /* 0xffffffff18187890 */ /* 0x000fe4000fffe03f */
[----:B------:R-:W-:Y:S02]  /*d250*/  USEL UR23, UR23, URZ, UP0 ;  /* 0x0000003f17177287 */ /* 0x000fe40008000000 */
[----:B-----5:R-:W-:Y:S01]  /*d260*/  LOP3.LUT R0, R0, UR8, RZ, 0x3c, !PT ;  /* 0x0000000800007c12 */ /* 0x020fe2000f8e3cff */
[----:B------:R-:W-:Y:S01]  /*d270*/  USEL UR25, UR25, URZ, UP1 ;  /* 0x0000003f19197287 */ /* 0x000fe20008800000 */
[----:B------:R-:W-:Y:S01]  /*d280*/  UMOV UR8, 0x1 ;  /* 0x0000000100087882 */ /* 0x000fe20000000000 */
[----:B------:R-:W-:Y:S10]  /*d290*/  @P0 BRA `(.L_x_31) ;  /* 0xffffff9c00a40947 */ /* 0x000ff4000383ffff */
.L_x_23:
[----:B------:R-:W-:-:S04]  /*d2a0*/  UISETP.NE.AND UP0, UPT, UR6, URZ, UPT ;  /* 0x0000003f0600728c */ /* 0x000fc8000bf05270 */
[----:B------:R-:W-:-:S06]  /*d2b0*/  USEL UR6, URZ, 0x1, !UP0 ;  /* 0x000000013f067887 */ /* 0x000fcc000c000000 */
[----:B------:R-:W-:-:S13]  /*d2c0*/  ISETP.NE.AND P0, PT, RZ, UR6, PT ;  /* 0x00000006ff007c0c */ /* 0x000fda000bf05270 */
[----:B------:R-:W-:Y:S05]  /*d2d0*/  @!P0 BRA `(.L_x_32) ;  /* 0x0000003800108947 */ /* 0x000fea0003800000 */
[----:B------:R0:W-:Y:S04]  /*d2e0*/  STL [R1+0x624], R43 ;  /* 0x0006242b01007387 */ /* 0x0001e80000100800 */
[----:B0-----:R-:W2:Y:S04]  /*d2f0*/  LDL.LU R43, [R1] ;  /* 0x00000000012b7983 */ /* 0x001ea80000300800 */
[----:B------:R0:W-:Y:S04]  /*d300*/  STL [R1+0x620], R44 ;  /* 0x0006202c01007387 */ /* 0x0001e80000100800 */
[----:B0-----:R-:W3:Y:S04]  /*d310*/  LDL.LU R44, [R1+0x4] ;  /* 0x00000400012c7983 */ /* 0x001ee80000300800 */
[----:B------:R0:W-:Y:S04]  /*d320*/  STL [R1+0x61c], R45 ;  /* 0x00061c2d01007387 */ /* 0x0001e80000100800 */
[----:B0-----:R-:W4:Y:S04]  /*d330*/  LDL.LU R45, [R1+0x8] ;  /* 0x00000800012d7983 */ /* 0x001f280000300800 */
[----:B------:R0:W-:Y:S04]  /*d340*/  STL [R1+0x618], R46 ;  /* 0x0006182e01007387 */ /* 0x0001e80000100800 */
[----:B0-----:R-:W5:Y:S04]  /*d350*/  LDL.LU R46, [R1+0xc] ;  /* 0x00000c00012e7983 */ /* 0x001f680000300800 */
        /* <DEDUP_REMOVED lines=138> */
[----:B------:R-:W5:Y:S04]  /*dc00*/  LDL.LU R0, [R1+0x1b0] ;  /* 0x0001b00001007983 */ /* 0x000f680000300800 */
[----:B------:R-:W5:Y:S04]  /*dc10*/  LDL.LU R2, [R1+0x204] ;  /* 0x0002040001027983 */ /* 0x000f680000300800 */
        /* <DEDUP_REMOVED lines=67> */
[----:B0-----:R-:W5:Y:S01]  /*e050*/  LDL.LU R149, [R1+0x12c] ;  /* 0x00012c0001957983 */ /* 0x001f620000300800 */
[----:B--2---:R-:W-:-:S03]  /*e060*/  FADD R3, R43, R3 ;  /* 0x000000032b037221 */ /* 0x004fc60000000000 */
[----:B------:R0:W-:Y:S01]  /*e070*/  STL [R1+0x478], R150 ;  /* 0x0004789601007387 */ /* 0x0001e20000100800 */
[----:B---3--:R-:W-:Y:S01]  /*e080*/  FADD R4, R44, R4 ;  /* 0x000000042c047221 */ /* 0x008fe20000000000 */
[----:B----4-:R-:W-:Y:S01]  /*e090*/  FADD R5, R45, R5 ;  /* 0x000000052d057221 */ /* 0x010fe20000000000 */
[----:B-----5:R-:W-:Y:S01]  /*e0a0*/  FADD R6, R46, R6 ;  /* 0x000000062e067221 */ /* 0x020fe20000000000 */
[----:B------:R-:W-:Y:S01]  /*e0b0*/  FADD R7, R47, R7 ;  /* 0x000000072f077221 */ /* 0x000fe20000000000 */
[----:B0-----:R-:W2:Y:S04]  /*e0c0*/  LDL.LU R150, [R1+0x128] ;  /* 0x0001280001967983 */ /* 0x001ea80000300800 */
[----:B------:R0:W-:Y:S01]  /*e0d0*/  STL [R1+0x474], R151 ;  /* 0x0004749701007387 */ /* 0x0001e20000100800 */
[----:B------:R-:W-:Y:S01]  /*e0e0*/  FADD R8, R48, R8 ;  /* 0x0000000830087221 */ /* 0x000fe20000000000 */
[----:B------:R-:W-:Y:S01]  /*e0f0*/  FADD R9, R49, R9 ;  /* 0x0000000931097221 */ /* 0x000fe20000000000 */
[----:B------:R-:W-:Y:S01]  /*e100*/  FADD R10, R50, R10 ;  /* 0x0000000a320a7221 */ /* 0x000fe20000000000 */
[----:B0-----:R-:W3:Y:S04]  /*e110*/  LDL.LU R151, [R1+0x124] ;  /* 0x0001240001977983 */ /* 0x001ee80000300800 */
[----:B------:R-:W4:Y:S04]  /*e120*/  LDL.LU R43, [R1+0x624] ;  /* 0x00062400012b7983 */ /* 0x000f280000300800 */
[----:B------:R-:W5:Y:S04]  /*e130*/  LDL.LU R44, [R1+0x620] ;  /* 0x00062000012c7983 */ /* 0x000f680000300800 */
[----:B------:R-:W4:Y:S04]  /*e140*/  LDL.LU R45, [R1+0x61c] ;  /* 0x00061c00012d7983 */ /* 0x000f280000300800 */
[----:B------:R-:W5:Y:S01]  /*e150*/  LDL.LU R46, [R1+0x618] ;  /* 0x00061800012e7983 */ /* 0x000f620000300800 */
[----:B------:R-:W-:-:S03]  /*e160*/  FADD R11, R51, R11 ;  /* 0x0000000b330b7221 */ /* 0x000fc60000000000 */
[----:B------:R-:W4:Y:S01]  /*e170*/  LDL.LU R47, [R1+0x614] ;  /* 0x00061400012f7983 */ /* 0x000f220000300800 */
[----:B------:R-:W-:-:S03]  /*e180*/  FADD R12, R52, R12 ;  /* 0x0000000c340c7221 */ /* 0x000fc60000000000 */
        /* <DEDUP_REMOVED lines=132> */
[----:B------:R-:W5:Y:S04]  /*e9d0*/  LDL.LU R114, [R1+0x508] ;  /* 0x0005080001727983 */ /* 0x000f680000300800 */
[----:B------:R-:W5:Y:S01]  /*e9e0*/  LDL.LU R115, [R1+0x504] ;  /* 0x0005040001737983 */ /* 0x000f620000300800 */
[----:B------:R-:W-:Y:S01]  /*e9f0*/  FADD R206, R149, R206 ;  /* 0x000000ce95ce7221 */ /* 0x000fe20000000000 */
[----:B------:R-:W-:Y:S01]  /*ea00*/  FADD R237, R118, R237 ;  /* 0x000000ed76ed7221 */ /* 0x000fe20000000000 */
[----:B------:R-:W-:Y:S01]  /*ea10*/  FADD R236, R119, R236 ;  /* 0x000000ec77ec7221 */ /* 0x000fe20000000000 */
[----:B------:R0:W-:Y:S01]  /*ea20*/  STL [R1+0x200], R116 ;  /* 0x0002007401007387 */ /* 0x0001e20000100800 */
[----:B------:R-:W-:Y:S01]  /*ea30*/  FADD R235, R120, R235 ;  /* 0x000000eb78eb7221 */ /* 0x000fe20000000000 */
        /* <DEDUP_REMOVED lines=8> */
[----:B0-----:R-:W4:Y:S01]  /*eac0*/  LDL.LU R116, [R1+0x1b4] ;  /* 0x0001b40001747983 */ /* 0x001f220000300800 */
[----:B------:R-:W-:Y:S01]  /*ead0*/  FADD R226, R129, R226 ;  /* 0x000000e281e27221 */ /* 0x000fe20000000000 */
[----:B------:R-:W-:Y:S01]  /*eae0*/  FADD R225, R130, R225 ;  /* 0x000000e182e17221 */ /* 0x000fe20000000000 */
[----:B------:R-:W-:Y:S01]  /*eaf0*/  FADD R224, R131, R224 ;  /* 0x000000e083e07221 */ /* 0x000fe20000000000 */
[----:B------:R-:W4:Y:S01]  /*eb00*/  LDL.LU R148, [R1+0x208] ;  /* 0x0002080001947983 */ /* 0x000f220000300800 */
[----:B------:R-:W-:Y:S01]  /*eb10*/  FADD R223, R132, R223 ;  /* 0x000000df84df7221 */ /* 0x000fe20000000000 */
[----:B------:R-:W-:Y:S01]  /*eb20*/  FADD R216, R139, R216 ;  /* 0x000000d88bd87221 */ /* 0x000fe20000000000 */
[----:B------:R-:W-:Y:S01]  /*eb30*/  FADD R222, R133, R222 ;  /* 0x000000de85de7221 */ /* 0x000fe20000000000 */
        /* <DEDUP_REMOVED lines=8> */
[----:B------:R-:W5:Y:S01]  /*ebc0*/  LDL.LU R149, [R1+0x20c] ;  /* 0x00020c0001957983 */ /* 0x000f620000300800 */
[----:B------:R-:W-:Y:S01]  /*ebd0*/  FADD R212, R143, R212 ;  /* 0x000000d48fd47221 */ /* 0x000fe20000000000 */
[----:B------:R-:W-:Y:S01]  /*ebe0*/  FADD R218, R137, R218 ;  /* 0x000000da89da7221 */ /* 0x000fe20000000000 */
[----:B------:R-:W-:Y:S01]  /*ebf0*/  FADD R211, R144, R211 ;  /* 0x000000d390d37221 */ /* 0x000fe20000000000 */
[----:B------:R-:W5:Y:S01]  /*ec00*/  LDL.LU R118, [R1+0x1bc] ;  /* 0x0001bc0001767983 */ /* 0x000f620000300800 */
[----:B------:R-:W-:Y:S01]  /*ec10*/  FADD R217, R138, R217 ;  /* 0x000000d98ad97221 */ /* 0x000fe20000000000 */
[----:B------:R-:W-:Y:S01]  /*ec20*/  FADD R210, R145, R210 ;  /* 0x000000d291d27221 */ /* 0x000fe20000000000 */
[----:B---3--:R-:W-:Y:S01]  /*ec30*/  FADD R204, R151, R204 ;  /* 0x000000cc97cc7221 */ /* 0x008fe20000000000 */
[----:B------:R-:W3:Y:S01]  /*ec40*/  LDL.LU R0, [R1+0x210] ;  /* 0x0002100001007983 */ /* 0x000ee20000300800 */
[----:B------:R-:W-:Y:S01]  /*ec50*/  FADD R209, R146, R209 ;  /* 0x000000d192d17221 */ /* 0x000fe20000000000 */
[----:B--2---:R-:W-:Y:S01]  /*ec60*/  FADD R205, R150, R205 ;  /* 0x000000cd96cd7221 */ /* 0x004fe20000000000 */
[----:B------:R-:W-:Y:S01]  /*ec70*/  FADD R208, R147, R208 ;  /* 0x000000d093d07221 */ /* 0x000fe20000000000 */
[----:B------:R-:W2:Y:S04]  /*ec80*/  LDL.LU R119, [R1+0x1c0] ;  /* 0x0001c00001777983 */ /* 0x000ea80000300800 */
[----:B0-----:R-:W2:Y:S04]  /*ec90*/  LDL.LU R2, [R1+0x214] ;  /* 0x0002140001027983 */ /* 0x001ea80000300800 */
        /* <DEDUP_REMOVED lines=29> */
[----:B------:R-:W2:Y:S01]  /*ee70*/  LDL.LU R147, [R1+0x250] ;  /* 0x0002500001937983 */ /* 0x000ea20000300800 */
[----:B----4-:R-:W-:-:S03]  /*ee80*/  FADD R148, R116, R148 ;  /* 0x0000009474947221 */ /* 0x010fc60000000000 */
[----:B------:R-:W4:Y:S04]  /*ee90*/  LDL.LU R116, [R1+0x500] ;  /* 0x0005000001747983 */ /* 0x000f280000300800 */
[----:B------:R0:W-:Y:S01]  /*eea0*/  STL [R1+0x208], R148 ;  /* 0x0002089401007387 */ /* 0x0001e20000100800 */
[----:B-----5:R-:W-:-:S03]  /*eeb0*/  FADD R149, R117, R149 ;  /* 0x0000009575957221 */ /* 0x020fc60000000000 */
[----:B0-----:R-:W5:Y:S04]  /*eec0*/  LDL.LU R148, [R1+0x254] ;  /* 0x0002540001947983 */ /* 0x001f680000300800 */
[----:B------:R-:W4:Y:S04]  /*eed0*/  LDL.LU R117, [R1+0x4fc] ;  /* 0x0004fc0001757983 */ /* 0x000f280000300800 */
[----:B------:R0:W-:Y:S04]  /*eee0*/  STL [R1+0x20c], R149 ;  /* 0x00020c9501007387 */ /* 0x0001e80000100800 */
[----:B0-----:R-:W4:Y:S01]  /*eef0*/  LDL.LU R149, [R1+0x258] ;  /* 0x0002580001957983 */ /* 0x001f220000300800 */
[----:B---3--:R-:W-:Y:S01]  /*ef00*/  FADD R0, R118, R0 ;  /* 0x0000000076007221 */ /* 0x008fe20000000000 */
[----:B--2---:R-:W-:-:S02]  /*ef10*/  FADD R2, R119, R2 ;  /* 0x0000000277027221 */ /* 0x004fc40000000000 */
[----:B------:R-:W2:Y:S01]  /*ef20*/  LDL.LU R118, [R1+0x4f8] ;  /* 0x0004f80001767983 */ /* 0x000ea20000300800 */
[----:B------:R-:W-:-:S03]  /*ef30*/  FADD R121, R120, R121 ;  /* 0x0000007978797221 */ /* 0x000fc60000000000 */
[----:B------:R0:W-:Y:S01]  /*ef40*/  STL [R1+0x210], R0 ;  /* 0x0002100001007387 */ /* 0x0001e20000100800 */
[----:B------:R-:W-:-:S03]  /*ef50*/  FADD R123, R122, R123 ;  /* 0x0000007b7a7b7221 */ /* 0x000fc60000000000 */
[----:B0-----:R-:W3:Y:S04]  /*ef60*/  LDL.LU R0, [R1+0x25c] ;  /* 0x00025c0001007983 */ /* 0x001ee80000300800 */
[----:B------:R-:W2:Y:S04]  /*ef70*/  LDL.LU R119, [R1+0x4f4] ;  /* 0x0004f40001777983 */ /* 0x000ea80000300800 */
[----:B------:R0:W-:Y:S01]  /*ef80*/  STL [R1+0x214], R2 ;  /* 0x0002140201007387 */ /* 0x0001e20000100800 */
[----:B------:R-:W-:Y:S01]  /*ef90*/  FADD R125, R124, R125 ;  /* 0x0000007d7c7d7221 */ /* 0x000fe20000000000 */
[----:B------:R-:W-:-:S02]  /*efa0*/  FADD R127, R126, R127 ;  /* 0x0000007f7e7f7221 */ /* 0x000fc40000000000 */
[----:B0-----:R-:W2:Y:S04]  /*efb0*/  LDL.LU R2, [R1+0x260] ;  /* 0x0002600001027983 */ /* 0x001ea80000300800 */
[----:B------:R-:W2:Y:S04]  /*efc0*/  LDL.LU R120, [R1+0x4f0] ;  /* 0x0004f00001787983 */ /* 0x000ea80000300800 */
[----:B------:R0:W-:Y:S01]  /*efd0*/  STL [R1+0x218], R121 ;  /* 0x0002187901007387 */ /* 0x0001e20000100800 */
[----:B------:R-:W-:-:S03]  /*efe0*/  FADD R129, R128, R129 ;  /* 0x0000008180817221 */ /* 0x000fc60000000000 */
        /* <DEDUP_REMOVED lines=42> */
[----:B------:R0:W-:Y:S04]  /*f290*/  STL [R1+0x244], R144 ;  /* 0x0002449001007387 */ /* 0x0001e80000100800 */
[----:B0-----:R-:W2:Y:S04]  /*f2a0*/  LDL.LU R144, [R1+0x278] ;  /* 0x0002780001907983 */ /* 0x001ea80000300800 */
[----:B------:R-:W2:Y:S04]  /*f2b0*/  LDL.LU R138, [R1+0x4a8] ;  /* 0x0004a800018a7983 */ /* 0x000ea80000300800 */
[----:B------:R0:W-:Y:S04]  /*f2c0*/  STL [R1+0x248], R145 ;  /* 0x0002489101007387 */ /* 0x0001e80000100800 */
[----:B0-----:R-:W2:Y:S04]  /*f2d0*/  LDL.LU R145, [R1+0x27c] ;  /* 0x00027c0001917983 */ /* 0x001ea80000300800 */
[----:B------:R0:W-:Y:S01]  /*f2e0*/  STL [R1+0x24c], R146 ;  /* 0x00024c9201007387 */ /* 0x0001e20000100800 */
[----:B-----5:R-:W-:-:S03]  /*f2f0*/  FADD R148, R24, R148 ;  /* 0x0000009418947221 */ /* 0x020fc60000000000 */
[----:B0-----:R-:W5:Y:S04]  /*f300*/  LDL.LU R146, [R1+0x280] ;  /* 0x0002800001927983 */ /* 0x001f680000300800 */
[----:B------:R0:W-:Y:S04]  /*f310*/  STL [R1+0x250], R147 ;  /* 0x0002509301007387 */ /* 0x0001e80000100800 */
[----:B0-----:R-:W5:Y:S01]  /*f320*/  LDL.LU R147, [R1+0x284] ;  /* 0x0002840001937983 */ /* 0x001f620000300800 */
[----:B----4-:R-:W-:-:S03]  /*f330*/  FADD R149, R25, R149 ;  /* 0x0000009519957221 */ /* 0x010fc60000000000 */
[----:B------:R0:W-:Y:S04]  /*f340*/  STL [R1+0x254], R148 ;  /* 0x0002549401007387 */ /* 0x0001e80000100800 */
[----:B0-----:R-:W4:Y:S04]  /*f350*/  LDL.LU R148, [R1+0x288] ;  /* 0x0002880001947983 */ /* 0x001f280000300800 */
[----:B------:R0:W-:Y:S04]  /*f360*/  STL [R1+0x258], R149 ;  /* 0x0002589501007387 */ /* 0x0001e80000100800 */
[----:B0-----:R-:W4:Y:S04]  /*f370*/  LDL.LU R149, [R1+0x28c] ;  /* 0x00028c0001957983 */ /* 0x001f280000300800 */
[----:B------:R-:W4:Y:S01]  /*f380*/  LDL.LU R150, [R1+0x290] ;  /* 0x0002900001967983 */ /* 0x000f220000300800 */
[----:B---3--:R-:W-:-:S03]  /*f390*/  FADD R0, R26, R0 ;  /* 0x000000001a007221 */ /* 0x008fc60000000000 */
[----:B------:R-:W3:Y:S01]  /*f3a0*/  LDL.LU R151, [R1+0x294] ;  /* 0x0002940001977983 */ /* 0x000ee20000300800 */
[----:B--2---:R-:W-:-:S03]  /*f3b0*/  FADD R2, R27, R2 ;  /* 0x000000021b027221 */ /* 0x004fc60000000000 */
[----:B------:R0:W-:Y:S04]  /*f3c0*/  STL [R1+0x25c], R0 ;  /* 0x00025c0001007387 */ /* 0x0001e80000100800 */
[----:B------:R-:W2:Y:S04]  /*f3d0*/  LDL.LU R27, [R1+0x2c8] ;  /* 0x0002c800011b7983 */ /* 0x000ea80000300800 */
[----:B------:R-:W2:Y:S04]  /*f3e0*/  LDL.LU R26, [R1+0x2cc] ;  /* 0x0002cc00011a7983 */ /* 0x000ea80000300800 */
[----:B------:R1:W-:Y:S04]  /*f3f0*/  STL [R1+0x260], R2 ;  /* 0x0002600201007387 */ /* 0x0003e80000100800 */
[----:B------:R-:W2:Y:S04]  /*f400*/  LDL.LU R25, [R1+0x2d0] ;  /* 0x0002d00001197983 */ /* 0x000ea80000300800 */
[----:B------:R-:W2:Y:S04]  /*f410*/  LDL.LU R24, [R1+0x2d4] ;  /* 0x0002d40001187983 */ /* 0x000ea80000300800 */
[----:B0-----:R-:W2:Y:S04]  /*f420*/  LDL.LU R0, [R1+0x2d8] ;  /* 0x0002d80001007983 */ /* 0x001ea80000300800 */
[----:B-1----:R-:W2:Y:S01]  /*f430*/  LDL.LU R2, [R1+0x2dc] ;  /* 0x0002dc0001027983 */ /* 0x002ea20000300800 */
[----:B------:R-:W-:-:S05]  /*f440*/  FADD R139, R28, R139 ;  /* 0x0000008b1c8b7221 */ /* 0x000fca0000000000 */
[----:B------:R0:W-:Y:S04]  /*f450*/  STL [R1+0x264], R139 ;  /* 0x0002648b01007387 */ /* 0x0001e80000100800 */
[----:B0-----:R-:W2:Y:S01]  /*f460*/  LDL.LU R139, [R1+0x4a4] ;  /* 0x0004a400018b7983 */ /* 0x001ea20000300800 */
[----:B------:R-:W-:-:S03]  /*f470*/  FADD R140, R29, R140 ;  /* 0x0000008c1d8c7221 */ /* 0x000fc60000000000 */
[----:B------:R-:W2:Y:S04]  /*f480*/  LDL.LU R28, [R1+0x2c4] ;  /* 0x0002c400011c7983 */ /* 0x000ea80000300800 */
        /* <DEDUP_REMOVED lines=20> */
[----:B------:R0:W-:Y:S01]  /*f5d0*/  STL [R1+0x27c], R145 ;  /* 0x00027c9101007387 */ /* 0x0001e20000100800 */
[----:B-----5:R-:W-:-:S03]  /*f5e0*/  FADD R146, R35, R146 ;  /* 0x0000009223927221 */ /* 0x020fc60000000000 */
[----:B0-----:R-:W5:Y:S04]  /*f5f0*/  LDL.LU R145, [R1+0x48c] ;  /* 0x00048c0001917983 */ /* 0x001f680000300800 */
[----:B------:R-:W5:Y:S04]  /*f600*/  LDL.LU R34, [R1+0x2ac] ;  /* 0x0002ac0001227983 */ /* 0x000f680000300800 */
[----:B------:R0:W-:Y:S01]  /*f610*/  STL [R1+0x280], R146 ;  /* 0x0002809201007387 */ /* 0x0001e20000100800 */
[----:B------:R-:W-:-:S03]  /*f620*/  FADD R147, R36, R147 ;  /* 0x0000009324937221 */ /* 0x000fc60000000000 */
[----:B0-----:R-:W5:Y:S04]  /*f630*/  LDL.LU R146, [R1+0x488] ;  /* 0x0004880001927983 */ /* 0x001f680000300800 */
[----:B------:R-:W5:Y:S01]  /*f640*/  LDL.LU R35, [R1+0x2a8] ;  /* 0x0002a80001237983 */ /* 0x000f620000300800 */
[----:B----4-:R-:W-:-:S03]  /*f650*/  FADD R148, R37, R148 ;  /* 0x0000009425947221 */ /* 0x010fc60000000000 */
[----:B------:R0:W-:Y:S04]  /*f660*/  STL [R1+0x284], R147 ;  /* 0x0002849301007387 */ /* 0x0001e80000100800 */
[----:B0-----:R-:W4:Y:S01]  /*f670*/  LDL.LU R147, [R1+0x484] ;  /* 0x0004840001937983 */ /* 0x001f220000300800 */
[----:B------:R-:W-:-:S03]  /*f680*/  FADD R149, R38, R149 ;  /* 0x0000009526957221 */ /* 0x000fc60000000000 */
[----:B------:R-:W4:Y:S01]  /*f690*/  LDL.LU R36, [R1+0x2a4] ;  /* 0x0002a40001247983 */ /* 0x000f220000300800 */
[----:B------:R-:W-:-:S03]  /*f6a0*/  FADD R150, R39, R150 ;  /* 0x0000009627967221 */ /* 0x000fc60000000000 */
[----:B------:R0:W-:Y:S04]  /*f6b0*/  STL [R1+0x288], R148 ;  /* 0x0002889401007387 */ /* 0x0001e80000100800 */
[----:B0-----:R-:W4:Y:S04]  /*f6c0*/  LDL.LU R148, [R1+0x480] ;  /* 0x0004800001947983 */ /* 0x001f280000300800 */
[----:B------:R-:W4:Y:S04]  /*f6d0*/  LDL.LU R37, [R1+0x2a0] ;  /* 0x0002a00001257983 */ /* 0x000f280000300800 */
[----:B------:R0:W-:Y:S04]  /*f6e0*/  STL [R1+0x28c], R149 ;  /* 0x00028c9501007387 */ /* 0x0001e80000100800 */
[----:B0-----:R-:W4:Y:S04]  /*f6f0*/  LDL.LU R149, [R1+0x47c] ;  /* 0x00047c0001957983 */ /* 0x001f280000300800 */
[----:B------:R-:W4:Y:S04]  /*f700*/  LDL.LU R38, [R1+0x29c] ;  /* 0x00029c0001267983 */ /* 0x000f280000300800 */
[----:B------:R0:W-:Y:S04]  /*f710*/  STL [R1+0x290], R150 ;  /* 0x0002909601007387 */ /* 0x0001e80000100800 */
[----:B0-----:R-:W4:Y:S04]  /*f720*/  LDL.LU R150, [R1+0x478] ;  /* 0x0004780001967983 */ /* 0x001f280000300800 */
[----:B------:R-:W4:Y:S01]  /*f730*/  LDL.LU R39, [R1+0x298] ;  /* 0x0002980001277983 */ /* 0x000f220000300800 */
[----:B---3--:R-:W-:-:S05]  /*f740*/  FADD R151, R40, R151 ;  /* 0x0000009728977221 */ /* 0x008fca0000000000 */
[----:B------:R0:W-:Y:S01]  /*f750*/  STL [R1+0x294], R151 ;  /* 0x0002949701007387 */ /* 0x0001e20000100800 */
[----:B--2---:R-:W-:-:S03]  /*f760*/  FADD R27, R53, R27 ;  /* 0x0000001b351b7221 */ /* 0x004fc60000000000 */
[----:B0-----:R-:W2:Y:S01]  /*f770*/  LDL.LU R151, [R1+0x474] ;  /* 0x0004740001977983 */ /* 0x001ea20000300800 */
        /* <DEDUP_REMOVED lines=11> */
[----:B-----5:R-:W-:Y:S01]  /*f830*/  FADD R34, R46, R34 ;  /* 0x000000222e227221 */ /* 0x020fe20000000000 */
[----:B------:R-:W-:Y:S01]  /*f840*/  FADD R35, R45, R35 ;  /* 0x000000232d237221 */ /* 0x000fe20000000000 */
[----:B----4-:R-:W-:Y:S01]  /*f850*/  FADD R36, R44, R36 ;  /* 0x000000242c247221 */ /* 0x010fe20000000000 */
[----:B------:R-:W-:Y:S01]  /*f860*/  FADD R37, R43, R37 ;  /* 0x000000252b257221 */ /* 0x000fe20000000000 */
[----:B------:R-:W-:Y:S01]  /*f870*/  FADD R38, R42, R38 ;  /* 0x000000262a267221 */ /* 0x000fe20000000000 */
[----:B------:R-:W-:-:S05]  /*f880*/  FADD R39, R41, R39 ;  /* 0x0000002729277221 */ /* 0x000fca0000000000 */
[----:B------:R0:W-:Y:S04]  /*f890*/  STL [R1+0x298], R39 ;  /* 0x0002982701007387 */ /* 0x0001e80000100800 */
        /* <DEDUP_REMOVED lines=14> */
[----:B------:R-:W2:Y:S04]  /*f980*/  LDL.LU R52, [R1+0x2e0] ;  /* 0x0002e00001347983 */ /* 0x000ea80000300800 */
[----:B------:R2:W-:Y:S04]  /*f990*/  STL [R1+0x2d4], R24 ;  /* 0x0002d41801007387 */ /* 0x0005e80000100800 */
[----:B------:R-:W2:Y:S04]  /*f9a0*/  LDL.LU R51, [R1+0x2e4] ;  /* 0x0002e40001337983 */ /* 0x000ea80000300800 */
[----:B------:R2:W-:Y:S04]  /*f9b0*/  STL [R1+0x2d8], R0 ;  /* 0x0002d80001007387 */ /* 0x0005e80000100800 */
        /* <DEDUP_REMOVED lines=13> */
[----:B-1----:R-:W2:Y:S04]  /*fa90*/  LDL.LU R38, [R1+0x318] ;  /* 0x0003180001267983 */ /* 0x002ea80000300800 */
[----:B---3--:R-:W3:Y:S04]  /*faa0*/  LDL.LU R37, [R1+0x31c] ;  /* 0x00031c0001257983 */ /* 0x008ee80000300800 */
[----:B----4-:R-:W4:Y:S04]  /*fab0*/  LDL.LU R36, [R1+0x320] ;  /* 0x0003200001247983 */ /* 0x010f280000300800 */
[----:B-----5:R-:W5:Y:S04]  /*fac0*/  LDL.LU R35, [R1+0x324] ;  /* 0x0003240001237983 */ /* 0x020f680000300800 */
[----:B--2---:R-:W2:Y:S04]  /*fad0*/  LDL.LU R34, [R1+0x328] ;  /* 0x0003280001227983 */ /* 0x004ea80000300800 */
        /* <DEDUP_REMOVED lines=12> */
[----:B------:R-:W-:Y:S01]  /*fba0*/  FADD R52, R59, R52 ;  /* 0x000000343b347221 */ /* 0x000fe20000000000 */
        /* <DEDUP_REMOVED lines=28> */
[----:B---3--:R-:W-:-:S03]  /*fd70*/  FADD R37, R74, R37 ;  /* 0x000000254a257221 */ /* 0x008fc60000000000 */
[----:B------:R3:W-:Y:S01]  /*fd80*/  STL [R1+0x318], R38 ;  /* 0x0003182601007387 */ /* 0x0007e20000100800 */
[----:B----4-:R-:W-:-:S03]  /*fd90*/  FADD R36, R75, R36 ;  /* 0x000000244b247221 */ /* 0x010fc60000000000 */
[----:B------:R4:W-:Y:S01]  /*fda0*/  STL [R1+0x31c], R37 ;  /* 0x00031c2501007387 */ /* 0x0009e20000100800 */
[----:B-----5:R-:W-:-:S03]  /*fdb0*/  FADD R35, R76, R35 ;  /* 0x000000234c237221 */ /* 0x020fc60000000000 */
[----:B------:R5:W-:Y:S01]  /*fdc0*/  STL [R1+0x320], R36 ;  /* 0x0003202401007387 */ /* 0x000be20000100800 */
[----:B--2---:R-:W-:-:S03]  /*fdd0*/  FADD R34, R77, R34 ;  /* 0x000000224d227221 */ /* 0x004fc60000000000 */
        /* <DEDUP_REMOVED lines=22> */
[----:B0-----:R-:W2:Y:S01]  /*ff40*/  LDL.LU R52, [R1+0x35c] ;  /* 0x00035c0001347983 */ /* 0x001ea20000300800 */
[----:B------:R-:W-:-:S03]  /*ff50*/  FADD R2, R89, R2 ;  /* 0x0000000259027221 */ /* 0x000fc60000000000 */
[----:B------:R0:W-:Y:S04]  /*ff60*/  STL [R1+0x350], R24 ;  /* 0x0003501801007387 */ /* 0x0001e80000100800 */
[----:B-1----:R-:W2:Y:S04]  /*ff70*/  LDL.LU R51, [R1+0x360] ;  /* 0x0003600001337983 */ /* 0x002ea80000300800 */
        /* <DEDUP_REMOVED lines=181> */
[----:B------:R-:W-:Y:S01]  /*10ad0*/  FADD R0, R150, R0 ;  /* 0x0000000096007221 */ /* 0x000fe20000000000 */
[----:B------:R-:W-:-:S05]  /*10ae0*/  FADD R2, R2, R151 ;  /* 0x0000009702027221 */ /* 0x000fca0000000000 */
[----:B------:R0:W-:Y:S04]  /*10af0*/  STL [R1+0x450], R2 ;  /* 0x0004500201007387 */ /* 0x0001e80000100800 */
[----:B------:R0:W-:Y:S04]  /*10b00*/  STL [R1+0x448], R24 ;  /* 0x0004481801007387 */ /* 0x0001e80000100800 */
[----:B------:R0:W-:Y:S02]  /*10b10*/  STL [R1+0x44c], R0 ;  /* 0x00044c0001007387 */ /* 0x0001e40000100800 */
.L_x_32:
[----:B0-----:R-:W0:Y:S02]  /*10b20*/  LDC R0, c[0x0][0x28c] ;  /* 0x0000a300ff007b82 */ /* 0x001e240000000800 */
[----:B0-----:R-:W-:-:S13]  /*10b30*/  ISETP.GE.AND P0, PT, R0, 0x1, PT ;  /* 0x000000010000780c */ /* 0x001fda0003f06270 */
[----:B------:R-:W-:Y:S05]  /*10b40*/  @!P0 BRA `(.L_x_33) ;  /* 0x00000000006c8947 */ /* 0x000fea0003800000 */
[----:B------:R-:W-:-:S06]  /*10b50*/  UISETP.NE.AND UP0, UPT, UR22, 0x3, UPT ;  /* 0x000000031600788c */ /* 0x000fcc000bf05270 */
[----:B------:R-:W-:-:S13]  /*10b60*/  PLOP3.LUT P0, PT, PT, PT, UP0, 0x80, 0x0 ;  /* 0x000000000000781c */ /* 0x000fda0003f0f008 */
[----:B------:R-:W-:Y:S05]  /*10b70*/  @!P0 BRA `(.L_x_34) ;  /* 0x0000000000048947 */ /* 0x000fea0003800000 */
[----:B------:R-:W-:Y:S01]  /*10b80*/  BPT.TRAP 0x1 ;  /* 0x000000040000795c */ /* 0x000fe20000300000 */
.L_x_34:
[----:B------:R-:W2:Y:S01]  /*10b90*/  LDL R0, [R1+0x454] ;  /* 0x0004540001007983 */ /* 0x000ea20000100800 */
[----:B------:R-:W-:Y:S01]  /*10ba0*/  BSSY B0, `(.L_x_35) ;  /* 0x0000011000007945 */ /* 0x000fe20003800000 */
[----:B--2---:R-:W-:-:S13]  /*10bb0*/  ISETP.NE.AND P0, PT, R0, RZ, PT ;  /* 0x000000ff0000720c */ /* 0x004fda0003f05270 */
[----:B------:R-:W-:Y:S05]  /*10bc0*/  @!P0 BRA `(.L_x_36) ;  /* 0x0000000000388947 */ /* 0x000fea0003800000 */
[----:B------:R-:W2:Y:S01]  /*10bd0*/  LDL R2, [R1+0x458] ;  /* 0x0004580001027983 */ /* 0x000ea20000100800 */
[----:B------:R-:W-:-:S04]  /*10be0*/  UISETP.LT.AND UP0, UPT, UR9, 0x1, UPT ;  /* 0x000000010900788c */ /* 0x000fc8000bf01270 */
[----:B------:R-:W-:-:S04]  /*10bf0*/  USEL UR8, UR9, 0x1, UP0 ;  /* 0x0000000109087887 */ /* 0x000fc80008000000 */
[----:B------:R-:W-:-:S04]  /*10c00*/  UIADD3 UR8, UR5, UR9, -UR8 ;  /* 0x0000000905087290 */ /* 0x000fc8000fffe808 */
[----:B------:R-:W-:-:S04]  /*10c10*/  UIMAD.WIDE.U32 UR6, UR8, 0x24924925, URZ ;  /* 0x24924925080678a5 */ /* 0x000fc8000f8e003f */
[----:B------:R-:W-:-:S04]  /*10c20*/  UIADD3 UR6, UR8, -UR7, URZ ;  /* 0x8000000708067290 */ /* 0x000fc8000fffe03f */
[----:B------:R-:W-:-:S04]  /*10c30*/  ULEA.HI UR6, UR6, UR7, URZ, 0x1f ;  /* 0x0000000706067291 */ /* 0x000fc8000f8ff83f */
[----:B------:R-:W-:-:S04]  /*10c40*/  USHF.R.U32.HI UR6, URZ, 0x2, UR6 ;  /* 0x000000023f067899 */ /* 0x000fc80008011606 */
[----:B------:R-:W-:-:S04]  /*10c50*/  UIMAD UR6, UR6, -0x7, UR8 ;  /* 0xfffffff9060678a4 */ /* 0x000fc8000f8e0208 */
[----:B------:R-:W-:-:S04]  /*10c60*/  ULEA UR6, UR6, UR11, 0x3 ;  /* 0x0000000b06067291 */ /* 0x000fc8000f8e183f */
[----:B------:R-:W-:-:S06]  /*10c70*/  UIADD3 UR6, UR6, 0x38, URZ ;  /* 0x0000003806067890 */ /* 0x000fcc000fffe03f */
[----:B------:R-:W-:-:S05]  /*10c80*/  IMAD.U32 R0, RZ, RZ, UR6 ;  /* 0x00000006ff007e24 */ /* 0x000fca000f8e00ff */
[----:B--2---:R-:W-:-:S04]  /*10c90*/  PRMT R0, R2, 0x654, R0 ;  /* 0x0000065402007816 */ /* 0x004fc80000000000 */
[----:B------:R0:W-:Y:S03]  /*10ca0*/  SYNCS.ARRIVE.TRANS64.RED.A1T0 RZ, [R0+URZ], RZ ;  /* 0x000000ff00ff79a7 */ /* 0x0001e6000810043f */
.L_x_36:
[----:B------:R-:W-:Y:S05]  /*10cb0*/  BSYNC B0 ;  /* 0x0000000000007941 */ /* 0x000fea0003800000 */
.L_x_35:
[----:B------:R-:W-:-:S06]  /*10cc0*/  UISETP.GT.U32.AND UP0, UPT, UR13, 0x1, UPT ;  /* 0x000000010d00788c */ /* 0x000fcc000bf04070 */
[----:B------:R-:W-:-:S13]  /*10cd0*/  PLOP3.LUT P0, PT, PT, PT, UP0, 0x80, 0x0 ;  /* 0x000000000000781c */ /* 0x000fda0003f0f008 */
[----:B------:R-:W-:Y:S05]  /*10ce0*/  @P0 BRA `(.L_x_33) ;  /* 0x0000000000040947 */ /* 0x000fea0003800000 */
[----:B------:R-:W-:Y:S01]  /*10cf0*/  BPT.TRAP 0x1 ;  /* 0x000000040000795c */ /* 0x000fe20000300000 */
.L_x_33:
[----:B------:R-:W2:Y:S01]  /*10d00*/  LDL.LU R27, [R1+0x468] ;  /* 0x00046800011b7983 */ /* 0x000ea20000300800 */
[----:B------:R-:W3:Y:S01]  /*10d10*/  LDC R24, c[0x0][0x288] ;  /* 0x0000a200ff187b82 */ /* 0x000ee20000000800 */
[----:B------:R-:W4:Y:S01]  /*10d20*/  S2R R26, SR_TID.X ;  /* 0x00000000001a7919 */ /* 0x000f220000002100 */
[----:B------:R-:W-:Y:S01]  /*10d30*/  UIADD3 UR8, UR9, UR5, URZ ;  /* 0x0000000509087290 */ /* 0x000fe2000fffe03f */
[----:B------:R-:W-:Y:S01]  /*10d40*/  ULDC UR6, c[0x0][0x284] ;  /* 0x0000a10000067ab9 */ /* 0x000fe20000000800 */
[----:B------:R-:W0:Y:S02]  /*10d50*/  LDL.LU R25, [R1+0x464] ;  /* 0x0004640001197983 */ /* 0x000e240000300800 */
[----:B------:R-:W-:Y:S01]  /*10d60*/  UISETP.GT.U32.AND UP0, UPT, UR8, 0x6, UPT ;  /* 0x000000060800788c */ /* 0x000fe2000bf04070 */
[----:B------:R-:W-:Y:S01]  /*10d70*/  IMAD.MOV.U32 R40, RZ, RZ, -0x1 ;  /* 0xffffffffff287424 */ /* 0x000fe200078e00ff */
[----:B------:R-:W-:Y:S02]  /*10d80*/  USHF.R.S32.HI UR11, URZ, 0x1f, UR10 ;  /* 0x0000001f3f0b7899 */ /* 0x000fe4000801140a */
[----:B------:R-:W-:-:S02]  /*10d90*/  UISETP.LT.U32.AND UP0, UPT, UR9, 0x7, UP0 ;  /* 0x000000070900788c */ /* 0x000fc40008701070 */
[----:B------:R-:W-:Y:S01]  /*10da0*/  UISETP.GE.U32.AND UP1, UPT, UR9, 0x7, UPT ;  /* 0x000000070900788c */ /* 0x000fe2000bf26070 */
[----:B------:R-:W-:Y:S01]  /*10db0*/  ULDC.64 UR16, c[0x0][0x5d0] ;  /* 0x0001740000107ab9 */ /* 0x000fe20000000a00 */
[----:B------:R-:W-:-:S04]  /*10dc0*/  USEL UR12, URZ, 0x1, !UP0 ;  /* 0x000000013f0c7887 */ /* 0x000fc8000c000000 */
[----:B------:R-:W-:Y:S01]  /*10dd0*/  ULOP3.LUT UR4, UR4, UR12, URZ, 0x3c, !UPT ;  /* 0x0000000c04047292 */ /* 0x000fe2000f8e3c3f */
[C---:B----4-:R-:W-:Y:S01]  /*10de0*/  LOP3.LUT R2, R26.reuse, 0x3, RZ, 0xc0, !PT ;  /* 0x000000031a027812 */ /* 0x050fe200078ec0ff */
[----:B------:R-:W-:Y:S01]  /*10df0*/  IMAD.SHL.U32 R32, R26, 0x2, RZ ;  /* 0x000000021a207824 */ /* 0x000fe200078e00ff */
[----:B------:R-:W-:-:S03]  /*10e00*/  SHF.R.U32.HI R34, RZ, 0x7, R26 ;  /* 0x00000007ff227819 */ /* 0x000fc6000001161a */
[----:B---3--:R-:W-:Y:S01]  /*10e10*/  IMAD R2, R2, -0x2, R24 ;  /* 0xfffffffe02027824 */ /* 0x008fe200078e0218 */
[----:B------:R-:W-:Y:S02]  /*10e20*/  LOP3.LUT R34, R34, 0x1, RZ, 0xc0, !PT ;  /* 0x0000000122227812 */ /* 0x000fe400078ec0ff */
[----:B------:R-:W-:-:S03]  /*10e30*/  LOP3.LUT R32, R32, 0x6, RZ, 0xc0, !PT ;  /* 0x0000000620207812 */ /* 0x000fc600078ec0ff */
[----:B------:R-:W-:Y:S02]  /*10e40*/  IMAD.SHL.U32 R35, R34, 0x40, RZ ;  /* 0x0000004022237824 */ /* 0x000fe400078e00ff */
[----:B--2---:R-:W-:-:S04]  /*10e50*/  IMAD.WIDE R36, R27, 0x100, RZ ;  /* 0x000001001b247825 */ /* 0x004fc800078e02ff */
[----:B0-----:R-:W-:Y:S01]  /*10e60*/  IMAD.SHL.U32 R0, R25, 0x100, RZ ;  /* 0x0000010019007824 */ /* 0x001fe200078e00ff */
[----:B------:R-:W-:-:S04]  /*10e70*/  PRMT R32, R32, 0x6540, R25 ;  /* 0x0000654020207816 */ /* 0x000fc80000000019 */
[----:B------:R-:W-:Y:S01]  /*10e80*/  ISETP.GE.AND P0, PT, R0, R24, PT ;  /* 0x000000180000720c */ /* 0x000fe20003f06270 */
[----:B------:R-:W-:Y:S01]  /*10e90*/  IMAD.IADD R0, R2, 0x1, -R0 ;  /* 0x0000000102007824 */ /* 0x000fe200078e0a00 */
[----:B------:R-:W-:Y:S02]  /*10ea0*/  SHF.R.U32.HI R2, RZ, 0x2, R26 ;  /* 0x00000002ff027819 */ /* 0x000fe4000001161a */
[----:B------:R-:W-:Y:S01]  /*10eb0*/  LOP3.LUT R24, R26, 0x60, RZ, 0xc0, !PT ;  /* 0x000000601a187812 */ /* 0x000fe200078ec0ff */
[----:B------:R-:W-:Y:S01]  /*10ec0*/  IMAD.U32 R26, RZ, RZ, UR16 ;  /* 0x00000010ff1a7e24 */ /* 0x000fe2000f8e00ff */
[----:B------:R-:W-:Y:S02]  /*10ed0*/  LOP3.LUT R2, R2, 0x7, RZ, 0xc0, !PT ;  /* 0x0000000702027812 */ /* 0x000fe400078ec0ff */
[----:B------:R-:W-:Y:S02]  /*10ee0*/  SHF.R.U32.HI R24, RZ, 0x1, R24 ;  /* 0x00000001ff187819 */ /* 0x000fe40000011618 */
[----:B------:R-:W-:-:S02]  /*10ef0*/  LOP3.LUT R35, R35, 0x40, R2, 0xe2, !PT ;  /* 0x0000004023237812 */ /* 0x000fc400078ee202 */
[----:B------:R-:W-:Y:S02]  /*10f00*/  IADD3 R2, RZ, -R24, -R2 ;  /* 0x80000018ff027210 */ /* 0x000fe40007ffe802 */
[----:B------:R-:W-:Y:S02]  /*10f10*/  SHF.R.S32.HI R33, RZ, 0x1f, R32 ;  /* 0x0000001fff217819 */ /* 0x000fe40000011420 */
[----:B------:R-:W-:Y:S01]  /*10f20*/  LOP3.LUT R35, R36, R35, R24, 0xfe, !PT ;  /* 0x0000002324237212 */ /* 0x000fe200078efe18 */
[----:B------:R-:W-:Y:S02]  /*10f30*/  IMAD R34, R34, -0x40, R2 ;  /* 0xffffffc022227824 */ /* 0x000fe400078e0202 */
[----:B------:R-:W-:Y:S02]  /*10f40*/  IMAD.SHL.U32 R2, R27, 0x100, RZ ;  /* 0x000001001b027824 */ /* 0x000fe400078e00ff */
[----:B------:R-:W-:-:S03]  /*10f50*/  IMAD.WIDE.U32 R26, R26, UR10, R32 ;  /* 0x0000000a1a1a7c25 */ /* 0x000fc6000f8e0020 */
[C---:B------:R-:W-:Y:S02]  /*10f60*/  IADD3 R34, -R2.reuse, UR6, R34 ;  /* 0x0000000602227c10 */ /* 0x040fe4000fffe122 */
[----:B------:R-:W-:Y:S01]  /*10f70*/  ISETP.GE.OR P0, PT, R2, UR6, P0 ;  /* 0x0000000602007c0c */ /* 0x000fe20008706670 */
[----:B------:R-:W-:Y:S02]  /*10f80*/  UIMAD.WIDE.U32 UR6, UR8, 0x24924925, URZ ;  /* 0x24924925080678a5 */ /* 0x000fe4000f8e003f */
[----:B------:R-:W-:Y:S02]  /*10f90*/  UIMAD UR6, UR11, UR16, URZ ;  /* 0x000000100b0672a4 */ /* 0x000fe4000f8e023f */
[----:B------:R-:W-:Y:S02]  /*10fa0*/  UIADD3 UR5, UR8, -UR7, URZ ;  /* 0x8000000708057290 */ /* 0x000fe4000fffe03f */
[----:B------:R-:W-:Y:S02]  /*10fb0*/  UIMAD UR6, UR10, UR17, UR6 ;  /* 0x000000110a0672a4 */ /* 0x000fe4000f8e0206 */
[----:B------:R-:W-:-:S04]  /*10fc0*/  ULEA.HI UR5, UR5, UR7, URZ, 0x1f ;  /* 0x0000000705057291 */ /* 0x000fc8000f8ff83f */
[----:B------:R-:W-:Y:S01]  /*10fd0*/  USHF.R.U32.HI UR5, URZ, 0x2, UR5 ;  /* 0x000000023f057899 */ /* 0x000fe20008011605 */
[----:B------:R-:W-:-:S03]  /*10fe0*/  VIADD R27, R27, UR6 ;  /* 0x000000061b1b7c36 */ /* 0x000fc60008000000 */
[----:B------:R-:W-:Y:S02]  /*10ff0*/  @UP1 ULOP3.LUT UR4, UR4, 0x1, UR5, 0x78, !UPT ;  /* 0x0000000104041892 */ /* 0x000fe4000f8e7805 */
[----:B------:R-:W-:Y:S01]  /*11000*/  UIMAD UR5, UR5, -0x7, UR8 ;  /* 0xfffffff9050578a4 */ /* 0x000fe2000f8e0208 */
[----:B------:R-:W-:Y:S11]  /*11010*/  @P0 BRA `(.L_x_37) ;  /* 0x0000012400b40947 */ /* 0x000ff60003800000 */
[----:B------:R-:W0:Y:S01]  /*11020*/  LDC.64 R28, c[0x0][0x5c8] ;  /* 0x00017200ff1c7b82 */ /* 0x000e220000000a00 */
[----:B------:R-:W-:Y:S01]  /*11030*/  ULDC.64 UR6, c[0x0][0x5c0] ;  /* 0x0001700000067ab9 */ /* 0x000fe20000000a00 */
[----:B------:R-:W-:Y:S01]  /*11040*/  BSSY B0, `(.L_x_37) ;  /* 0x000126a000007945 */ /* 0x000fe20003800000 */
[-C--:B0-----:R-:W-:Y:S01]  /*11050*/  IMAD R2, R37, R28.reuse, RZ ;  /* 0x0000001c25027224 */ /* 0x081fe200078e02ff */
[----:B------:R-:W-:Y:S01]  /*11060*/  SHF.L.U64.HI R38, R28, 0x3, R29 ;  /* 0x000000031c267819 */ /* 0x000fe2000001021d */
[----:B------:R-:W-:-:S04]  /*11070*/  IMAD.WIDE.U32 R26, R35, R28, R26 ;  /* 0x0000001c231a7225 */ /* 0x000fc800078e001a */
[----:B------:R-:W-:Y:S01]  /*11080*/  IMAD R2, R35, R29, R2 ;  /* 0x0000001d23027224 */ /* 0x000fe200078e0202 */
[C---:B------:R-:W-:Y:S01]  /*11090*/  LEA R30, P2, R28.reuse, R26, 0x7 ;  /* 0x0000001a1c1e7211 */ /* 0x040fe200078438ff */
[----:B------:R-:W-:Y:S01]  /*110a0*/  IMAD.SHL.U32 R25, R28, 0x8, RZ ;  /* 0x000000081c197824 */ /* 0x000fe200078e00ff */
[----:B------:R-:W-:Y:S01]  /*110b0*/  IADD3 R24, P5, R26, UR6, RZ ;  /* 0x000000061a187c10 */ /* 0x000fe2000ffbe0ff */
[----:B------:R-:W-:-:S03]  /*110c0*/  IMAD.IADD R2, R27, 0x1, R2 ;  /* 0x000000011b027824 */ /* 0x000fc600078e0202 */
[----:B------:R-:W-:Y:S02]  /*110d0*/  IADD3 R26, P0, P1, R26, UR6, R25 ;  /* 0x000000061a1a7c10 */ /* 0x000fe4000f91e019 */
[----:B------:R-:W-:Y:S02]  /*110e0*/  LEA.HI.X R31, R28, R2, R29, 0x7, P2 ;  /* 0x000000021c1f7211 */ /* 0x000fe400010f3c1d */
[----:B------:R-:W-:Y:S02]  /*110f0*/  IADD3 R28, P2, P3, R30, UR6, R25 ;  /* 0x000000061e1c7c10 */ /* 0x000fe4000fb5e019 */
[----:B------:R-:W-:Y:S02]  /*11100*/  IADD3.X R25, R2, UR7, RZ, P5, !PT ;  /* 0x0000000702197c10 */ /* 0x000fe4000affe4ff */
[----:B------:R-:W-:Y:S02]  /*11110*/  FSETP.NEU.AND P5, PT, RZ, UR21, PT ;  /* 0x00000015ff007c0b */ /* 0x000fe4000bfad000 */
[----:B------:R-:W-:-:S02]  /*11120*/  IADD3 R30, P6, R30, UR6, RZ ;  /* 0x000000061e1e7c10 */ /* 0x000fc4000ffde0ff */
[C-C-:B------:R-:W-:Y:S02]  /*11130*/  IADD3.X R29, R31.reuse, UR7, R38.reuse, P2, P3 ;  /* 0x000000071f1d7c10 */ /* 0x140fe400097e6426 */
[----:B------:R-:W-:Y:S02]  /*11140*/  IADD3.X R27, R2, UR7, R38, P0, P1 ;  /* 0x00000007021b7c10 */ /* 0x000fe400087e2426 */
[----:B------:R-:W-:-:S05]  /*11150*/  IADD3.X R31, R31, UR7, RZ, P6, !PT ;  /* 0x000000071f1f7c10 */ /* 0x000fca000b7fe4ff */
[----:B------:R-:W-:Y:S05]  /*11160*/  @!P5 BRA `(.L_x_38) ;  /* 0x000000d800f8d947 */ /* 0x000fea0003800000 */
[----:B------:R-:W-:Y:S01]  /*11170*/  ULDC.64 UR6, c[0x0][0x5b8] ;  /* 0x00016e0000067ab9 */ /* 0x000fe20000000a00 */
[----:B------:R-:W-:Y:S01]  /*11180*/  BSSY B1, `(.L_x_39) ;  /* 0x0000013000017945 */ /* 0x000fe20003800000 */
[----:B------:R-:W-:Y:S01]  /*11190*/  IMAD.U32 R2, RZ, RZ, UR6 ;  /* 0x00000006ff027e24 */ /* 0x000fe2000f8e00ff */
[----:B------:R-:W-:-:S03]  /*111a0*/  UIMAD UR6, UR11, UR6, URZ ;  /* 0x000000060b0672a4 */ /* 0x000fc6000f8e023f */
[----:B------:R-:W-:Y:S01]  /*111b0*/  IMAD.WIDE.U32 R32, R2, UR10, R32 ;  /* 0x0000000a02207c25 */ /* 0x000fe2000f8e0020 */
[----:B------:R-:W-:-:S03]  /*111c0*/  UIMAD UR6, UR10, UR7, UR6 ;  /* 0x000000070a0672a4 */ /* 0x000fc6000f8e0206 */
[----:B------:R-:W-:Y:S01]  /*111d0*/  IMAD.MOV.U32 R38, RZ, RZ, R32 ;  /* 0x000000ffff267224 */ /* 0x000fe200078e0020 */
[----:B------:R-:W-:Y:S02]  /*111e0*/  ULDC.64 UR10, c[0x0][0x5a8] ;  /* 0x00016a00000a7ab9 */ /* 0x000fe40000000a00 */
[----:B------:R-:W-:Y:S01]  /*111f0*/  VIADD R39, R33, UR6 ;  /* 0x0000000621277c36 */ /* 0x000fe20008000000 */
[----:B------:R-:W-:Y:S02]  /*11200*/  ULDC.64 UR6, c[0x0][0x5b0] ;  /* 0x00016c0000067ab9 */ /* 0x000fe40000000a00 */
[----:B------:R-:W-:Y:S02]  /*11210*/  IMAD R2, R37, UR6, RZ ;  /* 0x0000000625027c24 */ /* 0x000fe4000f8e02ff */
[----:B------:R-:W-:-:S04]  /*11220*/  IMAD.WIDE.U32 R32, R35, UR6, R38 ;  /* 0x0000000623207c25 */ /* 0x000fc8000f8e0026 */
[----:B------:R-:W-:Y:S01]  /*11230*/  IMAD R2, R35, UR7, R2 ;  /* 0x0000000723027c24 */ /* 0x000fe2000f8e0202 */
[----:B------:R-:W-:-:S04]  /*11240*/  IADD3 R32, P0, R32, UR10, RZ ;  /* 0x0000000a20207c10 */ /* 0x000fc8000ff1e0ff */
[--C-:B------:R-:W-:Y:S02]  /*11250*/  IADD3.X R33, R33, UR11, R2.reuse, P0, !PT ;  /* 0x0000000b21217c10 */ /* 0x100fe400087fe402 */
[----:B------:R-:W-:Y:S02]  /*11260*/  ISETP.GE.AND P0, PT, R34, 0x1, PT ;  /* 0x000000012200780c */ /* 0x000fe40003f06270 */
[----:B------:R-:W-:Y:S02]  /*11270*/  PRMT R2, RZ, 0x7610, R2 ;  /* 0x00007610ff027816 */ /* 0x000fe40000000002 */
[----:B------:R-:W-:-:S13]  /*11280*/  ISETP.LT.OR P1, PT, R0, 0x1, !P0 ;  /* 0x000000010000780c */ /* 0x000fda0004721670 */
[----:B------:R-:W-:Y:S05]  /*11290*/  @P1 BRA `(.L_x_40) ;  /* 0x0000000000041947 */ /* 0x000fea0003800000 */
[----:B------:R0:W5:Y:S02]  /*112a0*/  LDG.E.U8 R2, desc[UR14][R32.64] ;  /* 0x0000000e20027981 */ /* 0x000164000c1e1100 */
.L_x_40:
[----:B------:R-:W-:Y:S05]  /*112b0*/  BSYNC B1 ;  /* 0x0000000000017941 */ /* 0x000fea0003800000 */
.L_x_39:
[----:B-----5:R-:W-:Y:S01]  /*112c0*/  LOP3.LUT R2, R2, 0xff, RZ, 0xc0, !PT ;  /* 0x000000ff02027812 */ /* 0x020fe200078ec0ff */
[----:B------:R-:W-:Y:S03]  /*112d0*/  BSSY B1, `(.L_x_41) ;  /* 0x000000b000017945 */ /* 0x000fe60003800000 */
[----:B------:R-:W-:-:S05]  /*112e0*/  F2FP.F16.E5M2.UNPACK_B R2, R2 ;  /* 0x00000002ff02723e */ /* 0x000fca00020004ff */
[----:B------:R-:W-:-:S05]  /*112f0*/  HADD2.F32 R2, -RZ, R2.H0_H0 ;  /* 0x20000002ff027230 */ /* 0x000fca0000004100 */
[----:B------:R-:W-:-:S04]  /*11300*/  FMUL R2, R2, UR21 ;  /* 0x0000001502027c20 */ /* 0x000fc80008400000 */
[--C-:B------:R-:W-:Y:S01]  /*11310*/  FFMA R3, R3, UR20, R2.reuse ;  /* 0x0000001403037c23 */ /* 0x100fe20008000002 */
[----:B------:R-:W-:-:S04]  /*11320*/  PRMT R2, RZ, 0x7610, R2 ;  /* 0x00007610ff027816 */ /* 0x000fc80000000002 */
[----:B------:R-:W-:-:S05]  /*11330*/  F2FP.SATFINITE.E5M2.F32.PACK_AB_MERGE_C R3, RZ, R3, RZ ;  /* 0x00000003ff03723e */ /* 0x000fca00048060ff */
[----:B------:R2:W-:Y:S01]  /*11340*/  @!P1 STG.E.U8 desc[UR14][R24.64], R3 ;  /* 0x0000000318009986 */ /* 0x0005e2000c10110e */
[----:B------:R-:W-:-:S13]  /*11350*/  ISETP.LT.OR P1, PT, R0, 0x2, !P0 ;  /* 0x000000020000780c */ /* 0x000fda0004721670 */
[----:B--2---:R-:W-:Y:S05]  /*11360*/  @P1 BRA `(.L_x_42) ;  /* 0x0000000000041947 */ /* 0x004fea0003800000 */
[----:B------:R2:W5:Y:S02]  /*11370*/  LDG.E.U8 R2, desc[UR14][R32.64+0x1] ;  /* 0x0000010e20027981 */ /* 0x000564000c1e1100 */
.L_x_42:
[----:B------:R-:W-:Y:S05]  /*11380*/  BSYNC B1 ;  /* 0x0000000000017941 */ /* 0x000fea0003800000 */
.L_x_41:
[----:B-----5:R-:W-:Y:S01]  /*11390*/  LOP3.LUT R2, R2, 0xff, RZ, 0xc0, !PT ;  /* 0x000000ff02027812 */ /* 0x020fe200078ec0ff */
[----:B------:R-:W-:Y:S03]  /*113a0*/  BSSY B1, `(.L_x_43) ;  /* 0x0000013000017945 */ /* 0x000fe60003800000 */
[----:B------:R-:W-:-:S05]  /*113b0*/  F2FP.F16.E5M2.UNPACK_B R2, R2 ;  /* 0x00000002ff02723e */ /* 0x000fca00020004ff */
[----:B------:R-:W-:-:S05]  /*113c0*/  HADD2.F32 R2, -RZ, R2.H0_H0 ;  /* 0x20000002ff027230 */ /* 0x000fca0000004100 */
[----:B------:R-:W-:-:S04]  /*113d0*/  FMUL R2, R2, UR21 ;  /* 0x0000001502027c20 */ /* 0x000fc80008400000 */
[----:B------:R-:W-:-:S05]  /*113e0*/  FFMA R4, R4, UR20, R2 ;  /* 0x0000001404047c23 */ /* 0x000fca0008000002 */
[----:B------:R-:W-:-:S05]  /*113f0*/  F2FP.SATFINITE.E5M2.F32.PACK_AB_MERGE_C R4, RZ, R4, RZ ;  /* 0x00000004ff04723e */ /* 0x000fca00048060ff */
[----:B------:R3:W-:Y:S01]  /*11400*/  @!P1 STG.E.U8 desc[UR14][R24.64+0x1], R4 ;  /* 0x0000010418009986 */ /* 0x0007e2000c10110e */
[----:B------:R-:W-:-:S05]  /*11410*/  IADD3 R2, P1, R35, 0x8, RZ ;  /* 0x0000000823027810 */ /* 0x000fca0007f3e0ff */
[----:B------:R-:W-:-:S04]  /*11420*/  IMAD.X R3, RZ, RZ, R37, P1 ;  /* 0x000000ffff037224 */ /* 0x000fc800008e0625 */
[----:B------:R-:W-:-:S04]  /*11430*/  IMAD R3, R3, UR6, RZ ;  /* 0x0000000603037c24 */ /* 0x000fc8000f8e02ff */
[C---:B---3--:R-:W-:Y:S02]  /*11440*/  IMAD R4, R2.reuse, UR7, R3 ;  /* 0x0000000702047c24 */ /* 0x048fe4000f8e0203 */
[----:B------:R-:W-:-:S03]  /*11450*/  IMAD.WIDE.U32 R2, R2, UR6, R38 ;  /* 0x0000000602027c25 */ /* 0x000fc6000f8e0026 */
[----:B------:R-:W-:-:S04]  /*11460*/  IADD3 R2, P1, R2, UR10, RZ ;  /* 0x0000000a02027c10 */ /* 0x000fc8000ff3e0ff */
[--C-:B------:R-:W-:Y:S02]  /*11470*/  IADD3.X R3, R3, UR11, R4.reuse, P1, !PT ;  /* 0x0000000b03037c10 */ /* 0x100fe40008ffe404 */
[----:B------:R-:W-:Y:S02]  /*11480*/  ISETP.GE.AND P1, PT, R34, 0x9, PT ;  /* 0x000000092200780c */ /* 0x000fe40003f26270 */
[----:B------:R-:W-:Y:S02]  /*11490*/  PRMT R4, RZ, 0x7610, R4 ;  /* 0x00007610ff047816 */ /* 0x000fe40000000004 */
[----:B------:R-:W-:-:S13]  /*114a0*/  ISETP.LT.OR P2, PT, R0, 0x1, !P1 ;  /* 0x000000010000780c */ /* 0x000fda0004f41670 */
[----:B------:R-:W-:Y:S05]  /*114b0*/  @P2 BRA `(.L_x_44) ;  /* 0x0000000000042947 */ /* 0x000fea0003800000 */
[----:B------:R3:W5:Y:S02]  /*114c0*/  LDG.E.U8 R4, desc[UR14][R2.64] ;  /* 0x0000000e02047981 */ /* 0x000764000c1e1100 */
.L_x_44:
[----:B------:R-:W-:Y:S05]  /*114d0*/  BSYNC B1 ;  /* 0x0000000000017941 */ /* 0x000fea0003800000 */
.L_x_43:
        /* <DEDUP_REMOVED lines=10> */
[----:B----4-:R-:W-:Y:S05]  /*11580*/  @P2 BRA `(.L_x_46) ;  /* 0x0000000000042947 */ /* 0x010fea0003800000 */
[----:B------:R4:W5:Y:S02]  /*11590*/  LDG.E.U8 R4, desc[UR14][R2.64+0x1] ;  /* 0x0000010e02047981 */ /* 0x000964000c1e1100 */
.L_x_46:
[----:B------:R-:W-:Y:S05]  /*115a0*/  BSYNC B1 ;  /* 0x0000000000017941 */ /* 0x000fea0003800000 */
.L_x_45:
[----:B-----5:R-:W-:Y:S01]  /*115b0*/  LOP3.LUT R4, R4, 0xff, RZ, 0xc0, !PT ;  /* 0x000000ff04047812 */ /* 0x020fe200078ec0ff */
[----:B------:R-:W-:Y:S01]  /*115c0*/  BSSY B1, `(.L_x_47) ;  /* 0x000000b000017945 */ /* 0x000fe20003800000 */
[----:B------:R-:W-:Y:S02]  /*115d0*/  ISETP.LT.OR P3, PT, R0, 0x9, !P0 ;  /* 0x000000090000780c */ /* 0x000fe40004761670 */
[----:B------:R-:W-:-:S05]  /*115e0*/  F2FP.F16.E5M2.UNPACK_B R4, R4 ;  /* 0x00000004ff04723e */ /* 0x000fca00020004ff */
[----:B------:R-:W-:-:S05]  /*115f0*/  HADD2.F32 R4, -RZ, R4.H0_H0 ;  /* 0x20000004ff047230 */ /* 0x000fca0000004100 */
[----:B------:R-:W-:-:S04]  /*11600*/  FMUL R4, R4, UR21 ;  /* 0x0000001504047c20 */ /* 0x000fc80008400000 */
[--C-:B------:R-:W-:Y:S01]  /*11610*/  FFMA R6, R6, UR20, R4.reuse ;  /* 0x0000001406067c23 */ /* 0x100fe20008000004 */
[----:B------:R-:W-:-:S04]  /*11620*/  PRMT R4, RZ, 0x7610, R4 ;  /* 0x00007610ff047816 */ /* 0x000fc80000000004 */
[----:B------:R-:W-:-:S05]  /*11630*/  F2FP.SATFINITE.E5M2.F32.PACK_AB_MERGE_C R6, RZ, R6, RZ ;  /* 0x00000006ff06723e */ /* 0x000fca00048060ff */
[----:B------:R0:W-:Y:S01]  /*11640*/  @!P2 STG.E.U8 desc[UR14][R26.64+0x1], R6 ;  /* 0x000001061a00a986 */ /* 0x0001e2000c10110e */
[----:B------:R-:W-:Y:S05]  /*11650*/  @P3 BRA `(.L_x_48) ;  /* 0x0000000000043947 */ /* 0x000fea0003800000 */
[----:B------:R0:W5:Y:S02]  /*11660*/  LDG.E.U8 R4, desc[UR14][R32.64+0x8] ;  /* 0x0000080e20047981 */ /* 0x000164000c1e1100 */
.L_x_48:
[----:B------:R-:W-:Y:S05]  /*11670*/  BSYNC B1 ;  /* 0x0000000000017941 */ /* 0x000fea0003800000 */
.L_x_47:
        /* <DEDUP_REMOVED lines=12> */
.L_x_50:
[----:B------:R-:W-:Y:S05]  /*11740*/  BSYNC B1 ;  /* 0x0000000000017941 */ /* 0x000fea0003800000 */
.L_x_49:
        /* <DEDUP_REMOVED lines=12> */
.L_x_52:
[----:B------:R-:W-:Y:S05]  /*11810*/  BSYNC B1 ;  /* 0x0000000000017941 */ /* 0x000fea0003800000 */
.L_x_51:
        /* <DEDUP_REMOVED lines=12> */
.L_x_54:
[----:B------:R-:W-:Y:S05]  /*118e0*/  BSYNC B1 ;  /* 0x0000000000017941 */ /* 0x000fea0003800000 */
.L_x_53:
        /* <DEDUP_REMOVED lines=12> */
.L_x_56:
[----:B------:R-:W-:Y:S05]  /*119b0*/  BSYNC B1 ;  /* 0x0000000000017941 */ /* 0x000fea0003800000 */
.L_x_55:
        /* <DEDUP_REMOVED lines=12> */
.L_x_58:
[----:B------:R-:W-:Y:S05]  /*11a80*/  BSYNC B1 ;  /* 0x0000000000017941 */ /* 0x000fea0003800000 */
.L_x_57:
        /* <DEDUP_REMOVED lines=12> */
.L_x_60:
[----:B------:R-:W-:Y:S05]  /*11b50*/  BSYNC B1 ;  /* 0x0000000000017941 */ /* 0x000fea0003800000 */
.L_x_59:
        /* <DEDUP_REMOVED lines=12> */
.L_x_62:
[----:B------:R-:W-:Y:S05]  /*11c20*/  BSYNC B1 ;  /* 0x0000000000017941 */ /* 0x000fea0003800000 */
.L_x_61:
        /* <DEDUP_REMOVED lines=12> */
.L_x_64:
[----:B------:R-:W-:Y:S05]  /*11cf0*/  BSYNC B1 ;  /* 0x0000000000017941 */ /* 0x000fea0003800000 */
.L_x_63:
        /* <DEDUP_REMOVED lines=12> */
.L_x_66:
[----:B------:R-:W-:Y:S05]  /*11dc0*/  BSYNC B1 ;  /* 0x0000000000017941 */ /* 0x000fea0003800000 */
.L_x_65:
        /* <DEDUP_REMOVED lines=12> */
.L_x_68:
[----:B------:R-:W-:Y:S05]  /*11e90*/  BSYNC B1 ;  /* 0x0000000000017941 */ /* 0x000fea0003800000 */
.L_x_67:
        /* <DEDUP_REMOVED lines=12> */
.L_x_70:
[----:B------:R-:W-:Y:S05]  /*11f60*/  BSYNC B1 ;  /* 0x0000000000017941 */ /* 0x000fea0003800000 */
.L_x_69:
        /* <DEDUP_REMOVED lines=12> */
.L_x_72:
[----:B------:R-:W-:Y:S05]  /*12030*/  BSYNC B1 ;  /* 0x0000000000017941 */ /* 0x000fea0003800000 */
.L_x_71:
        /* <DEDUP_REMOVED lines=12> */
.L_x_74:
[----:B------:R-:W-:Y:S05]  /*12100*/  BSYNC B1 ;  /* 0x0000000000017941 */ /* 0x000fea0003800000 */
.L_x_73:
        /* <DEDUP_REMOVED lines=12> */
.L_x_76:
[----:B------:R-:W-:Y:S05]  /*121d0*/  BSYNC B1 ;  /* 0x0000000000017941 */ /* 0x000fea0003800000 */
.L_x_75:
        /* <DEDUP_REMOVED lines=12> */
.L_x_78:
[----:B------:R-:W-:Y:S05]  /*122a0*/  BSYNC B1 ;  /* 0x0000000000017941 */ /* 0x000fea0003800000 */
.L_x_77:
        /* <DEDUP_REMOVED lines=12> */
.L_x_80:
[----:B------:R-:W-:Y:S05]  /*12370*/  BSYNC B1 ;  /* 0x0000000000017941 */ /* 0x000fea0003800000 */
.L_x_79:
        /* <DEDUP_REMOVED lines=12> */
.L_x_82:
[----:B------:R-:W-:Y:S05]  /*12440*/  BSYNC B1 ;  /* 0x0000000000017941 */ /* 0x000fea0003800000 */
.L_x_81:
        /* <DEDUP_REMOVED lines=12> */
.L_x_84:
[----:B------:R-:W-:Y:S05]  /*12510*/  BSYNC B1 ;  /* 0x0000000000017941 */ /* 0x000fea0003800000 */
.L_x_83:
        /* <DEDUP_REMOVED lines=12> */
.L_x_86:
[----:B------:R-:W-:Y:S05]  /*125e0*/  BSYNC B1 ;  /* 0x0000000000017941 */ /* 0x000fea0003800000 */
.L_x_85:
        /* <DEDUP_REMOVED lines=12> */
.L_x_88:
[----:B------:R-:W-:Y:S05]  /*126b0*/  BSYNC B1 ;  /* 0x0000000000017941 */ /* 0x000fea0003800000 */
.L_x_87:
        /* <DEDUP_REMOVED lines=12> */
.L_x_90:
[----:B------:R-:W-:Y:S05]  /*12780*/  BSYNC B1 ;  /* 0x0000000000017941 */ /* 0x000fea0003800000 */
.L_x_89:
        /* <DEDUP_REMOVED lines=12> */
.L_x_92:
[----:B------:R-:W-:Y:S05]  /*12850*/  BSYNC B1 ;  /* 0x0000000000017941 */ /* 0x000fea0003800000 */
.L_x_91:
        /* <DEDUP_REMOVED lines=12> */
.L_x_94:
[----:B------:R-:W-:Y:S05]  /*12920*/  BSYNC B1 ;  /* 0x0000000000017941 */ /* 0x000fea0003800000 */
.L_x_93:
        /* <DEDUP_REMOVED lines=12> */
.L_x_96:
[----:B------:R-:W-:Y:S05]  /*129f0*/  BSYNC B1 ;  /* 0x0000000000017941 */ /* 0x000fea0003800000 */
.L_x_95:
        /* <DEDUP_REMOVED lines=12> */
.L_x_98:
[----:B------:R-:W-:Y:S05]  /*12ac0*/  BSYNC B1 ;  /* 0x0000000000017941 */ /* 0x000fea0003800000 */
.L_x_97:
        /* <DEDUP_REMOVED lines=12> */
.L_x_100:
[----:B------:R-:W-:Y:S05]  /*12b90*/  BSYNC B1 ;  /* 0x0000000000017941 */ /* 0x000fea0003800000 */
.L_x_99:
        /* <DEDUP_REMOVED lines=12> */
.L_x_102:
[----:B------:R-:W-:Y:S05]  /*12c60*/  BSYNC B1 ;  /* 0x0000000000017941 */ /* 0x000fea0003800000 */
.L_x_101:
        /* <DEDUP_REMOVED lines=12> */
.L_x_104:
[----:B------:R-:W-:Y:S05]  /*12d30*/  BSYNC B1 ;  /* 0x0000000000017941 */ /* 0x000fea0003800000 */
.L_x_103:
        /* <DEDUP_REMOVED lines=12> */
.L_x_106:
[----:B------:R-:W-:Y:S05]  /*12e00*/  BSYNC B1 ;  /* 0x0000000000017941 */ /* 0x000fea0003800000 */
.L_x_105:
        /* <DEDUP_REMOVED lines=12> */
.L_x_108:
[----:B------:R-:W-:Y:S05]  /*12ed0*/  BSYNC B1 ;  /* 0x0000000000017941 */ /* 0x000fea0003800000 */
.L_x_107:
        /* <DEDUP_REMOVED lines=12> */
.L_x_110:
[----:B------:R-:W-:Y:S05]  /*12fa0*/  BSYNC B1 ;  /* 0x0000000000017941 */ /* 0x000fea0003800000 */
.L_x_109:
        /* <DEDUP_REMOVED lines=12> */
.L_x_112:
[----:B------:R-:W-:Y:S05]  /*13070*/  BSYNC B1 ;  /* 0x0000000000017941 */ /* 0x000fea0003800000 */
.L_x_111:
        /* <DEDUP_REMOVED lines=12> */
.L_x_114:
[----:B------:R-:W-:Y:S05]  /*13140*/  BSYNC B1 ;  /* 0x0000000000017941 */ /* 0x000fea0003800000 */
.L_x_113:
        /* <DEDUP_REMOVED lines=12> */
.L_x_116:
[----:B------:R-:W-:Y:S05]  /*13210*/  BSYNC B1 ;  /* 0x0000000000017941 */ /* 0x000fea0003800000 */
.L_x_115:
        /* <DEDUP_REMOVED lines=12> */
.L_x_118:
[----:B------:R-:W-:Y:S05]  /*132e0*/  BSYNC B1 ;  /* 0x0000000000017941 */ /* 0x000fea0003800000 */
.L_x_117:
        /* <DEDUP_REMOVED lines=12> */
.L_x_120:
[----:B------:R-:W-:Y:S05]  /*133b0*/  BSYNC B1 ;  /* 0x0000000000017941 */ /* 0x000fea0003800000 */
.L_x_119:
        /* <DEDUP_REMOVED lines=12> */
.L_x_122:
[----:B------:R-:W-:Y:S05]  /*13480*/  BSYNC B1 ;  /* 0x0000000000017941 */ /* 0x000fea0003800000 */
.L_x_121:
        /* <DEDUP_REMOVED lines=12> */
.L_x_124:
[----:B------:R-:W-:Y:S05]  /*13550*/  BSYNC B1 ;  /* 0x0000000000017941 */ /* 0x000fea0003800000 */
.L_x_123:
[----:B-----5:R-:W-:Y:S01]  /*13560*/  LOP3.LUT R4, R4, 0xff, RZ, 0xc0, !PT ;  /* 0x000000ff04047812 */ /* 0x020fe200078ec0ff */
[----:B------:R-:W-:Y:S01]  /*13570*/  BSSY B1, `(.L_x_125) ;  /* 0x000000b000017945 */ /* 0x000fe20003800000 */
[----:B------:R-:W-:Y:S02]  /*13580*/  ISETP.LT.OR P2, PT, R0, 0x52, !P1 ;  /* 0x000000520000780c */ /* 0x000fe40004f41670 */
[----:B------:R-:W-:-:S05]  /*13590*/  F2FP.F16.E5M2.UNPACK_B R4, R4 ;  /* 0x00000004ff04723e */ /* 0x000fca00020004ff */
[----:B------:R-:W-:-:S05]  /*135a0*/  HADD2.F32 R4, -RZ, R4.H0_H0 ;  /* 0x20000004ff047230 */ /* 0x000fca0000004100 */
[----:B------:R-:W-:-:S04]  /*135b0*/  FMUL R4, R4, UR21 ;  /* 0x0000001504047c20 */ /* 0x000fc80008400000 */
[----:B------:R-:W-:-:S05]  /*135c0*/  FFMA R4, R173, UR20, R4 ;  /* 0x00000014ad047c23 */ /* 0x000fca0008000004 */
[----:B------:R-:W-:Y:S02]  /*135d0*/  F2FP.SATFINITE.E5M2.F32.PACK_AB_MERGE_C R5, RZ, R4, RZ ;  /* 0x00000004ff05723e */ /* 0x000fe400048060ff */
[----:B------:R-:W-:-:S03]  /*135e0*/  PRMT R4, RZ, 0x7610, R4 ;  /* 0x00007610ff047816 */ /* 0x000fc60000000004 */
[----:B------:R0:W-:Y:S01]  /*135f0*/  @!P3 STG.E.U8 desc[UR14][R26.64+0x50], R5 ;  /* 0x000050051a00b986 */ /* 0x0001e2000c10110e */
[----:B------:R-:W-:Y:S05]  /*13600*/  @P2 BRA `(.L_x_126) ;  /* 0x0000000000042947 */ /* 0x000fea0003800000 */
[----:B------:R0:W5:Y:S02]  /*13610*/  LDG.E.U8 R4, desc[UR14][R2.64+0x51] ;  /* 0x0000510e02047981 */ /* 0x000164000c1e1100 */
.L_x_126:
[----:B------:R-:W-:Y:S05]  /*13620*/  BSYNC B1 ;  /* 0x0000000000017941 */ /* 0x000fea0003800000 */
.L_x_125:
[----:B-----5:R-:W-:Y:S01]  /*13630*/  LOP3.LUT R4, R4, 0xff, RZ, 0xc0, !PT ;  /* 0x000000ff04047812 */ /* 0x020fe200078ec0ff */
[----:B------:R-:W-:Y:S01]  /*13640*/  BSSY B1, `(.L_x_127) ;  /* 0x000000b000017945 */ /* 0x000fe20003800000 */
[----:B------:R-:W-:Y:S02]  /*13650*/  ISETP.LT.OR P3, PT, R0, 0x59, !P0 ;  /* 0x000000590000780c */ /* 0x000fe40004761670 */
[----:B------:R-:W-:-:S05]  /*13660*/  F2FP.F16.E5M2.UNPACK_B R4, R4 ;  /* 0x00000004ff04723e */ /* 0x000fca00020004ff */
[----:B------:R-:W-:-:S05]  /*13670*/  HADD2.F32 R4, -RZ, R4.H0_H0 ;  /* 0x20000004ff047230 */ /* 0x000fca0000004100 */
[----:B------:R-:W-:-:S04]  /*13680*/  FMUL R4, R4, UR21 ;  /* 0x0000001504047c20 */ /* 0x000fc80008400000 */
[----:B------:R-:W-:-:S05]  /*13690*/  FFMA R4, R174, UR20, R4 ;  /* 0x00000014ae047c23 */ /* 0x000fca0008000004 */
[----:B0-----:R-:W-:Y:S02]  /*136a0*/  F2FP.SATFINITE.E5M2.F32.PACK_AB_MERGE_C R5, RZ, R4, RZ ;  /* 0x00000004ff05723e */ /* 0x001fe400048060ff */
[----:B------:R-:W-:-:S03]  /*136b0*/  PRMT R4, RZ, 0x7610, R4 ;  /* 0x00007610ff047816 */ /* 0x000fc60000000004 */
[----:B------:R0:W-:Y:S01]  /*136c0*/  @!P2 STG.E.U8 desc[UR14][R26.64+0x51], R5 ;  /* 0x000051051a00a986 */ /* 0x0001e2000c10110e */
[----:B------:R-:W-:Y:S05]  /*136d0*/  @P3 BRA `(.L_x_128) ;  /* 0x0000000000043947 */ /* 0x000fea0003800000 */
[----:B------:R0:W5:Y:S02]  /*136e0*/  LDG.E.U8 R4, desc[UR14][R32.64+0x58] ;  /* 0x0000580e20047981 */ /* 0x000164000c1e1100 */
.L_x_128:
[----:B------:R-:W-:Y:S05]  /*136f0*/  BSYNC B1 ;  /* 0x0000000000017941 */ /* 0x000fea0003800000 */
.L_x_127:
        /* <DEDUP_REMOVED lines=12> */
.L_x_130:
[----:B------:R-:W-:Y:S05]  /*137c0*/  BSYNC B1 ;  /* 0x0000000000017941 */ /* 0x000fea0003800000 */
.L_x_129:
[----:B-----5:R-:W-:Y:S01]  /*137d0*/  LOP3.LUT R4, R4, 0xff, RZ, 0xc0, !PT ;  /* 0x000000ff04047812 */ /* 0x020fe200078ec0ff */
[----:B------:R-:W-:Y:S01]  /*137e0*/  BSSY B1, `(.L_x_131) ;  /* 0x000000b000017945 */ /* 0x000fe20003800000 */
[----:B------:R-:W-:Y:S02]  /*137f0*/  ISETP.LT.OR P3, PT, R0, 0x59, !P1 ;  /* 0x000000590000780c */ /* 0x000fe40004f61670 */
[----:B------:R-:W-:-:S05]  /*13800*/  F2FP.F16.E5M2.UNPACK_B R4, R4 ;  /* 0x00000004ff04723e */ /* 0x000fca00020004ff */
[----:B------:R-:W-:-:S05]  /*13810*/  HADD2.F32 R4, -RZ, R4.H0_H0 ;  /* 0x20000004ff047230 */ /* 0x000fca0000004100 */
[----:B0-----:R-:W-:Y:S01]  /*13820*/  FMUL R5, R4, UR21 ;  /* 0x0000001504057c20 */ /* 0x001fe20008400000 */
[----:B------:R-:W-:-:S03]  /*13830*/  PRMT R4, RZ, 0x7610, R4 ;  /* 0x00007610ff047816 */ /* 0x000fc60000000004 */
[----:B------:R-:W-:-:S05]  /*13840*/  FFMA R5, R176, UR20, R5 ;  /* 0x00000014b0057c23 */ /* 0x000fca0008000005 */
[----:B------:R-:W-:-:S05]  /*13850*/  F2FP.SATFINITE.E5M2.F32.PACK_AB_MERGE_C R5, RZ, R5, RZ ;  /* 0x00000005ff05723e */ /* 0x000fca00048060ff */
[----:B------:R0:W-:Y:S01]  /*13860*/  @!P2 STG.E.U8 desc[UR14][R24.64+0x59], R5 ;  /* 0x000059051800a986 */ /* 0x0001e2000c10110e */
[----:B------:R-:W-:Y:S05]  /*13870*/  @P3 BRA `(.L_x_132) ;  /* 0x0000000000043947 */ /* 0x000fea0003800000 */
[----:B------:R0:W5:Y:S02]  /*13880*/  LDG.E.U8 R4, desc[UR14][R2.64+0x58] ;  /* 0x0000580e02047981 */ /* 0x000164000c1e1100 */
.L_x_132:
[----:B------:R-:W-:Y:S05]  /*13890*/  BSYNC B1 ;  /* 0x0000000000017941 */ /* 0x000fea0003800000 */
.L_x_131:
        /* <DEDUP_REMOVED lines=12> */
.L_x_134:
[----:B------:R-:W-:Y:S05]  /*13960*/  BSYNC B1 ;  /* 0x0000000000017941 */ /* 0x000fea0003800000 */
.L_x_133:
        /* <DEDUP_REMOVED lines=12> */
.L_x_136:
[----:B------:R-:W-:Y:S05]  /*13a30*/  BSYNC B1 ;  /* 0x0000000000017941 */ /* 0x000fea0003800000 */
.L_x_135:
        /* <DEDUP_REMOVED lines=12> */
.L_x_138:
[----:B------:R-:W-:Y:S05]  /*13b00*/  BSYNC B1 ;  /* 0x0000000000017941 */ /* 0x000fea0003800000 */
.L_x_137:
        /* <DEDUP_REMOVED lines=12> */
.L_x_140:
[----:B------:R-:W-:Y:S05]  /*13bd0*/  BSYNC B1 ;  /* 0x0000000000017941 */ /* 0x000fea0003800000 */
.L_x_139:
        /* <DEDUP_REMOVED lines=12> */
.L_x_142:
[----:B------:R-:W-:Y:S05]  /*13ca0*/  BSYNC B1 ;  /* 0x0000000000017941 */ /* 0x000fea0003800000 */
.L_x_141:
        /* <DEDUP_REMOVED lines=12> */
.L_x_144:
[----:B------:R-:W-:Y:S05]  /*13d70*/  BSYNC B1 ;  /* 0x0000000000017941 */ /* 0x000fea0003800000 */
.L_x_143:
        /* <DEDUP_REMOVED lines=12> */
.L_x_146:
[----:B------:R-:W-:Y:S05]  /*13e40*/  BSYNC B1 ;  /* 0x0000000000017941 */ /* 0x000fea0003800000 */
.L_x_145:
        /* <DEDUP_REMOVED lines=12> */
.L_x_148:
[----:B------:R-:W-:Y:S05]  /*13f10*/  BSYNC B1 ;  /* 0x0000000000017941 */ /* 0x000fea0003800000 */
.L_x_147:
        /* <DEDUP_REMOVED lines=12> */
.L_x_150:
[----:B------:R-:W-:Y:S05]  /*13fe0*/  BSYNC B1 ;  /* 0x0000000000017941 */ /* 0x000fea0003800000 */
.L_x_149:
        /* <DEDUP_REMOVED lines=12> */
.L_x_152:
[----:B------:R-:W-:Y:S05]  /*140b0*/  BSYNC B1 ;  /* 0x0000000000017941 */ /* 0x000fea0003800000 */
.L_x_151:
        /* <DEDUP_REMOVED lines=12> */
.L_x_154:
[----:B------:R-:W-:Y:S05]  /*14180*/  BSYNC B1 ;  /* 0x0000000000017941 */ /* 0x000fea0003800000 */
.L_x_153:
        /* <DEDUP_REMOVED lines=12> */
.L_x_156:
[----:B------:R-:W-:Y:S05]  /*14250*/  BSYNC B1 ;  /* 0x0000000000017941 */ /* 0x000fea0003800000 */
.L_x_155:
        /* <DEDUP_REMOVED lines=12> */
.L_x_158:
[----:B------:R-:W-:Y:S05]  /*14320*/  BSYNC B1 ;  /* 0x0000000000017941 */ /* 0x000fea0003800000 */
.L_x_157:
        /* <DEDUP_REMOVED lines=12> */
.L_x_160:
[----:B------:R-:W-:Y:S05]  /*143f0*/  BSYNC B1 ;  /* 0x0000000000017941 */ /* 0x000fea0003800000 */
.L_x_159:
        /* <DEDUP_REMOVED lines=12> */
.L_x_162:
[----:B------:R-:W-:Y:S05]  /*144c0*/  BSYNC B1 ;  /* 0x0000000000017941 */ /* 0x000fea0003800000 */
.L_x_161:
        /* <DEDUP_REMOVED lines=12> */
.L_x_164:
[----:B------:R-:W-:Y:S05]  /*14590*/  BSYNC B1 ;  /* 0x0000000000017941 */ /* 0x000fea0003800000 */
.L_x_163:
        /* <DEDUP_REMOVED lines=12> */
.L_x_166:
[----:B------:R-:W-:Y:S05]  /*14660*/  BSYNC B1 ;  /* 0x0000000000017941 */ /* 0x000fea0003800000 */
.L_x_165:
        /* <DEDUP_REMOVED lines=12> */
.L_x_168:
[----:B------:R-:W-:Y:S05]  /*14730*/  BSYNC B1 ;  /* 0x0000000000017941 */ /* 0x000fea0003800000 */
.L_x_167:
        /* <DEDUP_REMOVED lines=12> */
.L_x_170:
[----:B------:R-:W-:Y:S05]  /*14800*/  BSYNC B1 ;  /* 0x0000000000017941 */ /* 0x000fea0003800000 */
.L_x_169:
        /* <DEDUP_REMOVED lines=12> */
.L_x_172:
[----:B------:R-:W-:Y:S05]  /*148d0*/  BSYNC B1 ;  /* 0x0000000000017941 */ /* 0x000fea0003800000 */
.L_x_171:
        /* <DEDUP_REMOVED lines=12> */
.L_x_174:
[----:B------:R-:W-:Y:S05]  /*149a0*/  BSYNC B1 ;  /* 0x0000000000017941 */ /* 0x000fea0003800000 */
.L_x_173:
        /* <DEDUP_REMOVED lines=12> */
.L_x_176:
[----:B------:R-:W-:Y:S05]  /*14a70*/  BSYNC B1 ;  /* 0x0000000000017941 */ /* 0x000fea0003800000 */
.L_x_175:
        /* <DEDUP_REMOVED lines=12> */
.L_x_178:
[----:B------:R-:W-:Y:S05]  /*14b40*/  BSYNC B1 ;  /* 0x0000000000017941 */ /* 0x000fea0003800000 */
.L_x_177:
        /* <DEDUP_REMOVED lines=12> */
.L_x_180:
[----:B------:R-:W-:Y:S05]  /*14c10*/  BSYNC B1 ;  /* 0x0000000000017941 */ /* 0x000fea0003800000 */
.L_x_179:
        /* <DEDUP_REMOVED lines=12> */
.L_x_182:
[----:B------:R-:W-:Y:S05]  /*14ce0*/  BSYNC B1 ;  /* 0x0000000000017941 */ /* 0x000fea0003800000 */
.L_x_181:
        /* <DEDUP_REMOVED lines=12> */
.L_x_184:
[----:B------:R-:W-:Y:S05]  /*14db0*/  BSYNC B1 ;  /* 0x0000000000017941 */ /* 0x000fea0003800000 */
.L_x_183:
        /* <DEDUP_REMOVED lines=12> */
.L_x_186:
[----:B------:R-:W-:Y:S05]  /*14e80*/  BSYNC B1 ;  /* 0x0000000000017941 */ /* 0x000fea0003800000 */
.L_x_185:
        /* <DEDUP_REMOVED lines=12> */
.L_x_188:
[----:B------:R-:W-:Y:S05]  /*14f50*/  BSYNC B1 ;  /* 0x0000000000017941 */ /* 0x000fea0003800000 */
.L_x_187:
        /* <DEDUP_REMOVED lines=12> */
.L_x_190:
[----:B------:R-:W-:Y:S05]  /*15020*/  BSYNC B1 ;  /* 0x0000000000017941 */ /* 0x000fea0003800000 */
.L_x_189:
        /* <DEDUP_REMOVED lines=12> */
.L_x_192:
[----:B------:R-:W-:Y:S05]  /*150f0*/  BSYNC B1 ;  /* 0x0000000000017941 */ /* 0x000fea0003800000 */
.L_x_191:
        /* <DEDUP_REMOVED lines=12> */
.L_x_194:
[----:B------:R-:W-:Y:S05]  /*151c0*/  BSYNC B1 ;  /* 0x0000000000017941 */ /* 0x000fea0003800000 */
.L_x_193:
        /* <DEDUP_REMOVED lines=12> */
.L_x_196:
[----:B------:R-:W-:Y:S05]  /*15290*/  BSYNC B1 ;  /* 0x0000000000017941 */ /* 0x000fea0003800000 */
.L_x_195:
        /* <DEDUP_REMOVED lines=12> */
.L_x_198:
[----:B------:R-:W-:Y:S05]  /*15360*/  BSYNC B1 ;  /* 0x0000000000017941 */ /* 0x000fea0003800000 */
.L_x_197:
        /* <DEDUP_REMOVED lines=12> */
.L_x_200:
[----:B------:R-:W-:Y:S05]  /*15430*/  BSYNC B1 ;  /* 0x0000000000017941 */ /* 0x000fea0003800000 */
.L_x_199:
        /* <DEDUP_REMOVED lines=12> */
.L_x_202:
[----:B------:R-:W-:Y:S05]  /*15500*/  BSYNC B1 ;  /* 0x0000000000017941 */ /* 0x000fea0003800000 */
.L_x_201:
        /* <DEDUP_REMOVED lines=12> */
.L_x_204:
[----:B------:R-:W-:Y:S05]  /*155d0*/  BSYNC B1 ;  /* 0x0000000000017941 */ /* 0x000fea0003800000 */
.L_x_203:
        /* <DEDUP_REMOVED lines=12> */
.L_x_206:
[----:B------:R-:W-:Y:S05]  /*156a0*/  BSYNC B1 ;  /* 0x0000000000017941 */ /* 0x000fea0003800000 */
.L_x_205:
        /* <DEDUP_REMOVED lines=12> */
.L_x_208:
[----:B------:R-:W-:Y:S05]  /*15770*/  BSYNC B1 ;  /* 0x0000000000017941 */ /* 0x000fea0003800000 */
.L_x_207:
        /* <DEDUP_REMOVED lines=12> */
.L_x_210:
[----:B------:R-:W-:Y:S05]  /*15840*/  BSYNC B1 ;  /* 0x0000000000017941 */ /* 0x000fea0003800000 */
.L_x_209:
        /* <DEDUP_REMOVED lines=12> */
.L_x_212:
[----:B------:R-:W-:Y:S05]  /*15910*/  BSYNC B1 ;  /* 0x0000000000017941 */ /* 0x000fea0003800000 */
.L_x_211:
        /* <DEDUP_REMOVED lines=12> */
.L_x_214:
[----:B------:R-:W-:Y:S05]  /*159e0*/  BSYNC B1 ;  /* 0x0000000000017941 */ /* 0x000fea0003800000 */
.L_x_213:
        /* <DEDUP_REMOVED lines=12> */
.L_x_216:
[----:B------:R-:W-:Y:S05]  /*15ab0*/  BSYNC B1 ;  /* 0x0000000000017941 */ /* 0x000fea0003800000 */
.L_x_215:
        /* <DEDUP_REMOVED lines=12> */
.L_x_218:
[----:B------:R-:W-:Y:S05]  /*15b80*/  BSYNC B1 ;  /* 0x0000000000017941 */ /* 0x000fea0003800000 */
.L_x_217:
        /* <DEDUP_REMOVED lines=12> */
.L_x_220:
[----:B------:R-:W-:Y:S05]  /*15c50*/  BSYNC B1 ;  /* 0x0000000000017941 */ /* 0x000fea0003800000 */
.L_x_219:
        /* <DEDUP_REMOVED lines=12> */
.L_x_222:
[----:B------:R-:W-:Y:S05]  /*15d20*/  BSYNC B1 ;  /* 0x0000000000017941 */ /* 0x000fea0003800000 */
.L_x_221:
        /* <DEDUP_REMOVED lines=12> */
.L_x_224:
[----:B------:R-:W-:Y:S05]  /*15df0*/  BSYNC B1 ;  /* 0x0000000000017941 */ /* 0x000fea0003800000 */
.L_x_223:
        /* <DEDUP_REMOVED lines=12> */
.L_x_226:
[----:B------:R-:W-:Y:S05]  /*15ec0*/  BSYNC B1 ;  /* 0x0000000000017941 */ /* 0x000fea0003800000 */
.L_x_225:
        /* <DEDUP_REMOVED lines=12> */
.L_x_228:
[----:B------:R-:W-:Y:S05]  /*15f90*/  BSYNC B1 ;  /* 0x0000000000017941 */ /* 0x000fea0003800000 */
.L_x_227:
        /* <DEDUP_REMOVED lines=12> */
.L_x_230:
[----:B------:R-:W-:Y:S05]  /*16060*/  BSYNC B1 ;  /* 0x0000000000017941 */ /* 0x000fea0003800000 */
.L_x_229:
        /* <DEDUP_REMOVED lines=12> */
.L_x_232:
[----:B------:R-:W-:Y:S05]  /*16130*/  BSYNC B1 ;  /* 0x0000000000017941 */ /* 0x000fea0003800000 */
.L_x_231:
        /* <DEDUP_REMOVED lines=12> */
.L_x_234:
[----:B------:R-:W-:Y:S05]  /*16200*/  BSYNC B1 ;  /* 0x0000000000017941 */ /* 0x000fea0003800000 */
.L_x_233:
        /* <DEDUP_REMOVED lines=12> */
.L_x_236:
[----:B------:R-:W-:Y:S05]  /*162d0*/  BSYNC B1 ;  /* 0x0000000000017941 */ /* 0x000fea0003800000 */
.L_x_235:
        /* <DEDUP_REMOVED lines=12> */
.L_x_238:
[----:B------:R-:W-:Y:S05]  /*163a0*/  BSYNC B1 ;  /* 0x0000000000017941 */ /* 0x000fea0003800000 */
.L_x_237:
        /* <DEDUP_REMOVED lines=12> */
.L_x_240:
[----:B------:R-:W-:Y:S05]  /*16470*/  BSYNC B1 ;  /* 0x0000000000017941 */ /* 0x000fea0003800000 */
.L_x_239:
        /* <DEDUP_REMOVED lines=12> */
.L_x_242:
[----:B------:R-:W-:Y:S05]  /*16540*/  BSYNC B1 ;  /* 0x0000000000017941 */ /* 0x000fea0003800000 */
.L_x_241:
        /* <DEDUP_REMOVED lines=12> */
.L_x_244:
[----:B------:R-:W-:Y:S05]  /*16610*/  BSYNC B1 ;  /* 0x0000000000017941 */ /* 0x000fea0003800000 */
.L_x_243:
        /* <DEDUP_REMOVED lines=12> */
.L_x_246:
[----:B------:R-:W-:Y:S05]  /*166e0*/  BSYNC B1 ;  /* 0x0000000000017941 */ /* 0x000fea0003800000 */
.L_x_245:
        /* <DEDUP_REMOVED lines=12> */
.L_x_248:
[----:B------:R-:W-:Y:S05]  /*167b0*/  BSYNC B1 ;  /* 0x0000000000017941 */ /* 0x000fea0003800000 */
.L_x_247:
        /* <DEDUP_REMOVED lines=12> */
.L_x_250:
[----:B------:R-:W-:Y:S05]  /*16880*/  BSYNC B1 ;  /* 0x0000000000017941 */ /* 0x000fea0003800000 */
.L_x_249:
        /* <DEDUP_REMOVED lines=12> */
.L_x_252:
[----:B------:R-:W-:Y:S05]  /*16950*/  BSYNC B1 ;  /* 0x0000000000017941 */ /* 0x000fea0003800000 */
.L_x_251:
        /* <DEDUP_REMOVED lines=12> */
.L_x_254:
[----:B------:R-:W-:Y:S05]  /*16a20*/  BSYNC B1 ;  /* 0x0000000000017941 */ /* 0x000fea0003800000 */
.L_x_253:
[----:B0-----:R-:W2:Y:S01]  /*16a30*/  LDL.LU R5, [R1+0x200] ;  /* 0x0002000001057983 */ /* 0x001ea20000300800 */
[----:B-----5:R-:W-:Y:S01]  /*16a40*/  LOP3.LUT R4, R4, 0xff, RZ, 0xc0, !PT ;  /* 0x000000ff04047812 */ /* 0x020fe200078ec0ff */
[----:B------:R-:W-:Y:S01]  /*16a50*/  BSSY B1, `(.L_x_255) ;  /* 0x000000b000017945 */ /* 0x000fe20003800000 */
[----:B------:R-:W-:Y:S02]  /*16a60*/  ISETP.LT.OR P3, PT, R0, 0xd9, !P0 ;  /* 0x000000d90000780c */ /* 0x000fe40004761670 */
[----:B------:R-:W-:-:S05]  /*16a70*/  F2FP.F16.E5M2.UNPACK_B R4, R4 ;  /* 0x00000004ff04723e */ /* 0x000fca00020004ff */
[----:B------:R-:W-:-:S05]  /*16a80*/  HADD2.F32 R4, -RZ, R4.H0_H0 ;  /* 0x20000004ff047230 */ /* 0x000fca0000004100 */
[----:B------:R-:W-:-:S04]  /*16a90*/  FMUL R4, R4, UR21 ;  /* 0x0000001504047c20 */ /* 0x000fc80008400000 */
[----:B--2---:R-:W-:-:S05]  /*16aa0*/  FFMA R4, R5, UR20, R4 ;  /* 0x0000001405047c23 */ /* 0x004fca0008000004 */
[----:B------:R-:W-:Y:S02]  /*16ab0*/  F2FP.SATFINITE.E5M2.F32.PACK_AB_MERGE_C R5, RZ, R4, RZ ;  /* 0x00000004ff05723e */ /* 0x000fe400048060ff */
[----:B------:R-:W-:-:S03]  /*16ac0*/  PRMT R4, RZ, 0x7610, R4 ;  /* 0x00007610ff047816 */ /* 0x000fc60000000004 */
[----:B------:R0:W-:Y:S01]  /*16ad0*/  @!P2 STG.E.U8 desc[UR14][R26.64+0xd1], R5 ;  /* 0x0000d1051a00a986 */ /* 0x0001e2000c10110e */
[----:B------:R-:W-:Y:S05]  /*16ae0*/  @P3 BRA `(.L_x_256) ;  /* 0x0000000000043947 */ /* 0x000fea0003800000 */
[----:B------:R2:W5:Y:S02]  /*16af0*/  LDG.E.U8 R4, desc[UR14][R32.64+0xd8] ;  /* 0x0000d80e20047981 */ /* 0x000564000c1e1100 */
.L_x_256:
[----:B------:R-:W-:Y:S05]  /*16b00*/  BSYNC B1 ;  /* 0x0000000000017941 */ /* 0x000fea0003800000 */
.L_x_255:
[----:B0-----:R-:W3:Y:S01]  /*16b10*/  LDL.LU R5, [R1+0x204] ;  /* 0x0002040001057983 */ /* 0x001ee20000300800 */
[----:B-----5:R-:W-:Y:S01]  /*16b20*/  LOP3.LUT R4, R4, 0xff, RZ, 0xc0, !PT ;  /* 0x000000ff04047812 */ /* 0x020fe200078ec0ff */
[----:B------:R-:W-:Y:S01]  /*16b30*/  BSSY B1, `(.L_x_257) ;  /* 0x000000b000017945 */ /* 0x000fe20003800000 */
[----:B------:R-:W-:Y:S02]  /*16b40*/  ISETP.LT.OR P2, PT, R0, 0xda, !P0 ;  /* 0x000000da0000780c */ /* 0x000fe40004741670 */
[----:B------:R-:W-:-:S05]  /*16b50*/  F2FP.F16.E5M2.UNPACK_B R4, R4 ;  /* 0x00000004ff04723e */ /* 0x000fca00020004ff */
[----:B------:R-:W-:-:S05]  /*16b60*/  HADD2.F32 R4, -RZ, R4.H0_H0 ;  /* 0x20000004ff047230 */ /* 0x000fca0000004100 */
[----:B------:R-:W-:-:S04]  /*16b70*/  FMUL R4, R4, UR21 ;  /* 0x0000001504047c20 */ /* 0x000fc80008400000 */
[----:B---3--:R-:W-:-:S05]  /*16b80*/  FFMA R4, R5, UR20, R4 ;  /* 0x0000001405047c23 */ /* 0x008fca0008000004 */
[----:B------:R-:W-:Y:S02]  /*16b90*/  F2FP.SATFINITE.E5M2.F32.PACK_AB_MERGE_C R5, RZ, R4, RZ ;  /* 0x00000004ff05723e */ /* 0x000fe400048060ff */
[----:B------:R-:W-:-:S03]  /*16ba0*/  PRMT R4, RZ, 0x7610, R4 ;  /* 0x00007610ff047816 */ /* 0x000fc60000000004 */
[----:B------:R0:W-:Y:S01]  /*16bb0*/  @!P3 STG.E.U8 desc[UR14][R24.64+0xd8], R5 ;  /* 0x0000d8051800b986 */ /* 0x0001e2000c10110e */
[----:B------:R-:W-:Y:S05]  /*16bc0*/  @P2 BRA `(.L_x_258) ;  /* 0x0000000000042947 */ /* 0x000fea0003800000 */
[----:B------:R3:W5:Y:S02]  /*16bd0*/  LDG.E.U8 R4, desc[UR14][R32.64+0xd9] ;  /* 0x0000d90e20047981 */ /* 0x000764000c1e1100 */
.L_x_258:
[----:B------:R-:W-:Y:S05]  /*16be0*/  BSYNC B1 ;  /* 0x0000000000017941 */ /* 0x000fea0003800000 */
.L_x_257:
        /* <DEDUP_REMOVED lines=13> */
.L_x_260:
[----:B------:R-:W-:Y:S05]  /*16cc0*/  BSYNC B1 ;  /* 0x0000000000017941 */ /* 0x000fea0003800000 */
.L_x_259:
        /* <DEDUP_REMOVED lines=13> */
.L_x_262:
[----:B------:R-:W-:Y:S05]  /*16da0*/  BSYNC B1 ;  /* 0x0000000000017941 */ /* 0x000fea0003800000 */
.L_x_261:
        /* <DEDUP_REMOVED lines=13> */
.L_x_264:
[----:B------:R-:W-:Y:S05]  /*16e80*/  BSYNC B1 ;  /* 0x0000000000017941 */ /* 0x000fea0003800000 */
.L_x_263:
        /* <DEDUP_REMOVED lines=13> */
.L_x_266:
[----:B------:R-:W-:Y:S05]  /*16f60*/  BSYNC B1 ;  /* 0x0000000000017941 */ /* 0x000fea0003800000 */
.L_x_265:
        /* <DEDUP_REMOVED lines=13> */
.L_x_268:
[----:B------:R-:W-:Y:S05]  /*17040*/  BSYNC B1 ;  /* 0x0000000000017941 */ /* 0x000fea0003800000 */
.L_x_267:
        /* <DEDUP_REMOVED lines=13> */
.L_x_270:
[----:B------:R-:W-:Y:S05]  /*17120*/  BSYNC B1 ;  /* 0x0000000000017941 */ /* 0x000fea0003800000 */
.L_x_269:
        /* <DEDUP_REMOVED lines=13> */
.L_x_272:
[----:B------:R-:W-:Y:S05]  /*17200*/  BSYNC B1 ;  /* 0x0000000000017941 */ /* 0x000fea0003800000 */
.L_x_271:
        /* <DEDUP_REMOVED lines=13> */
.L_x_274:
[----:B------:R-:W-:Y:S05]  /*172e0*/  BSYNC B1 ;  /* 0x0000000000017941 */ /* 0x000fea0003800000 */
.L_x_273:
        /* <DEDUP_REMOVED lines=13> */
.L_x_276:
[----:B------:R-:W-:Y:S05]  /*173c0*/  BSYNC B1 ;  /* 0x0000000000017941 */ /* 0x000fea0003800000 */
.L_x_275:
        /* <DEDUP_REMOVED lines=13> */
.L_x_278:
[----:B------:R-:W-:Y:S05]  /*174a0*/  BSYNC B1 ;  /* 0x0000000000017941 */ /* 0x000fea0003800000 */
.L_x_277:
        /* <DEDUP_REMOVED lines=13> */
.L_x_280:
[----:B------:R-:W-:Y:S05]  /*17580*/  BSYNC B1 ;  /* 0x0000000000017941 */ /* 0x000fea0003800000 */
.L_x_279:
        /* <DEDUP_REMOVED lines=13> */
.L_x_282:
[----:B------:R-:W-:Y:S05]  /*17660*/  BSYNC B1 ;  /* 0x0000000000017941 */ /* 0x000fea0003800000 */
.L_x_281:
        /* <DEDUP_REMOVED lines=13> */
.L_x_284:
[----:B------:R-:W-:Y:S05]  /*17740*/  BSYNC B1 ;  /* 0x0000000000017941 */ /* 0x000fea0003800000 */
.L_x_283:
        /* <DEDUP_REMOVED lines=13> */
.L_x_286:
[----:B------:R-:W-:Y:S05]  /*17820*/  BSYNC B1 ;  /* 0x0000000000017941 */ /* 0x000fea0003800000 */
.L_x_285:
        /* <DEDUP_REMOVED lines=13> */
.L_x_288:
[----:B------:R-:W-:Y:S05]  /*17900*/  BSYNC B1 ;  /* 0x0000000000017941 */ /* 0x000fea0003800000 */
.L_x_287:
        /* <DEDUP_REMOVED lines=13> */
.L_x_290:
[----:B------:R-:W-:Y:S05]  /*179e0*/  BSYNC B1 ;  /* 0x0000000000017941 */ /* 0x000fea0003800000 */
.L_x_289:
        /* <DEDUP_REMOVED lines=13> */
.L_x_292:
[----:B------:R-:W-:Y:S05]  /*17ac0*/  BSYNC B1 ;  /* 0x0000000000017941 */ /* 0x000fea0003800000 */
.L_x_291:
        /* <DEDUP_REMOVED lines=13> */
.L_x_294:
[----:B------:R-:W-:Y:S05]  /*17ba0*/  BSYNC B1 ;  /* 0x0000000000017941 */ /* 0x000fea0003800000 */
.L_x_293:
[----:B------:R-:W2:Y:S01]  /*17bb0*/  LDL.LU R7, [R1+0x250] ;  /* 0x0002500001077983 */ /* 0x000ea20000300800 */
[----:B-----5:R-:W-:Y:S01]  /*17bc0*/  LOP3.LUT R4, R4, 0xff, RZ, 0xc0, !PT ;  /* 0x000000ff04047812 */ /* 0x020fe200078ec0ff */
[----:B------:R-:W-:Y:S01]  /*17bd0*/  BSSY B1, `(.L_x_295) ;  /* 0x0000013000017945 */ /* 0x000fe20003800000 */
[----:B0-----:R-:W-:Y:S02]  /*17be0*/  IADD3 R5, P0, R35, 0x80, RZ ;  /* 0x0000008023057810 */ /* 0x001fe40007f1e0ff */
[----:B------:R-:W-:-:S03]  /*17bf0*/  F2FP.F16.E5M2.UNPACK_B R4, R4 ;  /* 0x00000004ff04723e */ /* 0x000fc600020004ff */
[----:B--234-:R-:W-:Y:S01]  /*17c00*/  IMAD.X R2, RZ, RZ, R37, P0 ;  /* 0x000000ffff027224 */ /* 0x01cfe200000e0625 */
[----:B------:R-:W-:Y:S01]  /*17c10*/  ISETP.GE.AND P0, PT, R34, 0x81, PT ;  /* 0x000000812200780c */ /* 0x000fe20003f06270 */
[----:B------:R-:W-:Y:S02]  /*17c20*/  HADD2.F32 R4, -RZ, R4.H0_H0 ;  /* 0x20000004ff047230 */ /* 0x000fe40000004100 */
[----:B------:R-:W-:Y:S01]  /*17c30*/  IMAD R6, R2, UR6, RZ ;  /* 0x0000000602067c24 */ /* 0x000fe2000f8e02ff */
[----:B------:R-:W-:Y:S01]  /*17c40*/  ISETP.LT.OR P3, PT, R0, 0x1, !P0 ;  /* 0x000000010000780c */ /* 0x000fe20004761670 */
[----:B------:R-:W-:-:S04]  /*17c50*/  IMAD.WIDE.U32 R2, R5, UR6, R38 ;  /* 0x0000000605027c25 */ /* 0x000fc8000f8e0026 */
[----:B------:R-:W-:Y:S01]  /*17c60*/  FMUL R4, R4, UR21 ;  /* 0x0000001504047c20 */ /* 0x000fe20008400000 */
[----:B------:R-:W-:Y:S01]  /*17c70*/  IMAD R5, R5, UR7, R6 ;  /* 0x0000000705057c24 */ /* 0x000fe2000f8e0206 */
[----:B------:R-:W-:-:S04]  /*17c80*/  IADD3 R2, P2, R2, UR10, RZ ;  /* 0x0000000a02027c10 */ /* 0x000fc8000ff5e0ff */
[----:B------:R-:W-:Y:S01]  /*17c90*/  IADD3.X R3, R3, UR11, R5, P2, !PT ;  /* 0x0000000b03037c10 */ /* 0x000fe200097fe405 */
[----:B------:R-:W-:-:S05]  /*17ca0*/  FFMA R4, R7, UR20, R4 ;  /* 0x0000001407047c23 */ /* 0x000fca0008000004 */
[----:B------:R-:W-:Y:S02]  /*17cb0*/  F2FP.SATFINITE.E5M2.F32.PACK_AB_MERGE_C R7, RZ, R4, RZ ;  /* 0x00000004ff07723e */ /* 0x000fe400048060ff */
[----:B------:R-:W-:-:S03]  /*17cc0*/  PRMT R4, RZ, 0x7610, R4 ;  /* 0x00007610ff047816 */ /* 0x000fc60000000004 */
[----:B------:R0:W-:Y:S01]  /*17cd0*/  @!P1 STG.E.U8 desc[UR14][R26.64+0xf9], R7 ;  /* 0x0000f9071a009986 */ /* 0x0001e2000c10110e */
[----:B------:R-:W-:Y:S05]  /*17ce0*/  @P3 BRA `(.L_x_296) ;  /* 0x0000000000043947 */ /* 0x000fea0003800000 */
[----:B------:R2:W5:Y:S02]  /*17cf0*/  LDG.E.U8 R4, desc[UR14][R2.64] ;  /* 0x0000000e02047981 */ /* 0x000564000c1e1100 */
.L_x_296:
[----:B------:R-:W-:Y:S05]  /*17d00*/  BSYNC B1 ;  /* 0x0000000000017941 */ /* 0x000fea0003800000 */
.L_x_295:
[----:B------:R-:W3:Y:S01]  /*17d10*/  LDL.LU R5, [R1+0x254] ;  /* 0x0002540001057983 */ /* 0x000ee20000300800 */
        /* <DEDUP_REMOVED lines=12> */
.L_x_298:
[----:B------:R-:W-:Y:S05]  /*17de0*/  BSYNC B1 ;  /* 0x0000000000017941 */ /* 0x000fea0003800000 */
.L_x_297:
[----:B---3--:R-:W3:Y:S01]  /*17df0*/  LDL.LU R5, [R1+0x258] ;  /* 0x0002580001057983 */ /* 0x008ee20000300800 */
[----:B-----5:R-:W-:Y:S01]  /*17e00*/  LOP3.LUT R4, R4, 0xff, RZ, 0xc0, !PT ;  /* 0x000000ff04047812 */ /* 0x020fe200078ec0ff */
[----:B------:R-:W-:Y:S01]  /*17e10*/  BSSY B1, `(.L_x_299) ;  /* 0x0000013000017945 */ /* 0x000fe20003800000 */
[----:B------:R-:W-:Y:S02]  /*17e20*/  IADD3 R35, P1, R35, 0x88, RZ ;  /* 0x0000008823237810 */ /* 0x000fe40007f3e0ff */
[----:B------:R-:W-:Y:S02]  /*17e30*/  F2FP.F16.E5M2.UNPACK_B R4, R4 ;  /* 0x00000004ff04723e */ /* 0x000fe400020004ff */
[----:B------:R-:W-:Y:S01]  /*17e40*/  PRMT R6, RZ, 0x7610, R6 ;  /* 0x00007610ff067816 */ /* 0x000fe20000000006 */
[----:B------:R-:W-:Y:S01]  /*17e50*/  IMAD.X R36, RZ, RZ, R37, P1 ;  /* 0x000000ffff247224 */ /* 0x000fe200008e0625 */
[----:B------:R-:W-:Y:S01]  /*17e60*/  ISETP.GE.AND P1, PT, R34, 0x89, PT ;  /* 0x000000892200780c */ /* 0x000fe20003f26270 */
[----:B------:R-:W-:-:S02]  /*17e70*/  HADD2.F32 R4, -RZ, R4.H0_H0 ;  /* 0x20000004ff047230 */ /* 0x000fc40000004100 */
[----:B------:R-:W-:Y:S01]  /*17e80*/  IMAD R36, R36, UR6, RZ ;  /* 0x0000000624247c24 */ /* 0x000fe2000f8e02ff */
[----:B------:R-:W-:Y:S01]  /*17e90*/  ISETP.LT.OR P5, PT, R0, 0x1, !P1 ;  /* 0x000000010000780c */ /* 0x000fe20004fa1670 */
[----:B------:R-:W-:-:S04]  /*17ea0*/  IMAD.WIDE.U32 R38, R35, UR6, R38 ;  /* 0x0000000623267c25 */ /* 0x000fc8000f8e0026 */
[----:B------:R-:W-:Y:S01]  /*17eb0*/  FMUL R4, R4, UR21 ;  /* 0x0000001504047c20 */ /* 0x000fe20008400000 */
[----:B------:R-:W-:-:S03]  /*17ec0*/  IMAD R35, R35, UR7, R36 ;  /* 0x0000000723237c24 */ /* 0x000fc6000f8e0224 */
[----:B---3--:R-:W-:Y:S01]  /*17ed0*/  FFMA R5, R5, UR20, R4 ;  /* 0x0000001405057c23 */ /* 0x008fe20008000004 */
[----:B------:R-:W-:-:S04]  /*17ee0*/  IADD3 R4, P3, R38, UR10, RZ ;  /* 0x0000000a26047c10 */ /* 0x000fc8000ff7e0ff */
[----:B0-----:R-:W-:Y:S02]  /*17ef0*/  F2FP.SATFINITE.E5M2.F32.PACK_AB_MERGE_C R7, RZ, R5, RZ ;  /* 0x00000005ff07723e */ /* 0x001fe400048060ff */
[----:B------:R-:W-:-:S03]  /*17f00*/  IADD3.X R5, R39, UR11, R35, P3, !PT ;  /* 0x0000000b27057c10 */ /* 0x000fc60009ffe423 */
[----:B------:R0:W-:Y:S01]  /*17f10*/  @!P2 STG.E.U8 desc[UR14][R30.64+0x1], R7 ;  /* 0x000001071e00a986 */ /* 0x0001e2000c10110e */
[----:B------:R-:W-:Y:S05]  /*17f20*/  @P5 BRA `(.L_x_300) ;  /* 0x0000000000045947 */ /* 0x000fea0003800000 */
[----:B------:R3:W5:Y:S02]  /*17f30*/  LDG.E.U8 R6, desc[UR14][R4.64] ;  /* 0x0000000e04067981 */ /* 0x000764000c1e1100 */
.L_x_300:
[----:B------:R-:W-:Y:S05]  /*17f40*/  BSYNC B1 ;  /* 0x0000000000017941 */ /* 0x000fea0003800000 */
.L_x_299:
        /* <DEDUP_REMOVED lines=13> */
.L_x_302:
[----:B------:R-:W-:Y:S05]  /*18020*/  BSYNC B1 ;  /* 0x0000000000017941 */ /* 0x000fea0003800000 */
.L_x_301:
        /* <DEDUP_REMOVED lines=13> */
.L_x_304:
[----:B------:R-:W-:Y:S05]  /*18100*/  BSYNC B1 ;  /* 0x0000000000017941 */ /* 0x000fea0003800000 */
.L_x_303:
        /* <DEDUP_REMOVED lines=13> */
.L_x_306:
[----:B------:R-:W-:Y:S05]  /*181e0*/  BSYNC B1 ;  /* 0x0000000000017941 */ /* 0x000fea0003800000 */
.L_x_305:
        /* <DEDUP_REMOVED lines=13> */
.L_x_308:
[----:B------:R-:W-:Y:S05]  /*182c0*/  BSYNC B1 ;  /* 0x0000000000017941 */ /* 0x000fea0003800000 */
.L_x_307:
        /* <DEDUP_REMOVED lines=13> */
.L_x_310:
[----:B------:R-:W-:Y:S05]  /*183a0*/  BSYNC B1 ;  /* 0x0000000000017941 */ /* 0x000fea0003800000 */
.L_x_309:
        /* <DEDUP_REMOVED lines=13> */
.L_x_312:
[----:B------:R-:W-:Y:S05]  /*18480*/  BSYNC B1 ;  /* 0x0000000000017941 */ /* 0x000fea0003800000 */
.L_x_311:
        /* <DEDUP_REMOVED lines=13> */
.L_x_314:
[----:B------:R-:W-:Y:S05]  /*18560*/  BSYNC B1 ;  /* 0x0000000000017941 */ /* 0x000fea0003800000 */
.L_x_313:
        /* <DEDUP_REMOVED lines=13> */
.L_x_316:
[----:B------:R-:W-:Y:S05]  /*18640*/  BSYNC B1 ;  /* 0x0000000000017941 */ /* 0x000fea0003800000 */
.L_x_315:
        /* <DEDUP_REMOVED lines=13> */
.L_x_318:
[----:B------:R-:W-:Y:S05]  /*18720*/  BSYNC B1 ;  /* 0x0000000000017941 */ /* 0x000fea0003800000 */
.L_x_317:
        /* <DEDUP_REMOVED lines=13> */
.L_x_320:
[----:B------:R-:W-:Y:S05]  /*18800*/  BSYNC B1 ;  /* 0x0000000000017941 */ /* 0x000fea0003800000 */
.L_x_319:
        /* <DEDUP_REMOVED lines=13> */
.L_x_322:
[----:B------:R-:W-:Y:S05]  /*188e0*/  BSYNC B1 ;  /* 0x0000000000017941 */ /* 0x000fea0003800000 */
.L_x_321:
        /* <DEDUP_REMOVED lines=13> */
.L_x_324:
[----:B------:R-:W-:Y:S05]  /*189c0*/  BSYNC B1 ;  /* 0x0000000000017941 */ /* 0x000fea0003800000 */
.L_x_323:
        /* <DEDUP_REMOVED lines=13> */
.L_x_326:
[----:B------:R-:W-:Y:S05]  /*18aa0*/  BSYNC B1 ;  /* 0x0000000000017941 */ /* 0x000fea0003800000 */
.L_x_325:
        /* <DEDUP_REMOVED lines=13> */
.L_x_328:
[----:B------:R-:W-:Y:S05]  /*18b80*/  BSYNC B1 ;  /* 0x0000000000017941 */ /* 0x000fea0003800000 */
.L_x_327:
        /* <DEDUP_REMOVED lines=13> */
.L_x_330:
[----:B------:R-:W-:Y:S05]  /*18c60*/  BSYNC B1 ;  /* 0x0000000000017941 */ /* 0x000fea0003800000 */
.L_x_329:
        /* <DEDUP_REMOVED lines=13> */
.L_x_332:
[----:B------:R-:W-:Y:S05]  /*18d40*/  BSYNC B1 ;  /* 0x0000000000017941 */ /* 0x000fea0003800000 */
.L_x_331:
        /* <DEDUP_REMOVED lines=13> */
.L_x_334:
[----:B------:R-:W-:Y:S05]  /*18e20*/  BSYNC B1 ;  /* 0x0000000000017941 */ /* 0x000fea0003800000 */
.L_x_333:
        /* <DEDUP_REMOVED lines=13> */
.L_x_336:
[----:B------:R-:W-:Y:S05]  /*18f00*/  BSYNC B1 ;  /* 0x0000000000017941 */ /* 0x000fea0003800000 */
.L_x_335:
        /* <DEDUP_REMOVED lines=13> */
.L_x_338:
[----:B------:R-:W-:Y:S05]  /*18fe0*/  BSYNC B1 ;  /* 0x0000000000017941 */ /* 0x000fea0003800000 */
.L_x_337:
        /* <DEDUP_REMOVED lines=13> */
.L_x_340:
[----:B------:R-:W-:Y:S05]  /*190c0*/  BSYNC B1 ;  /* 0x0000000000017941 */ /* 0x000fea0003800000 */
.L_x_339:
        /* <DEDUP_REMOVED lines=13> */
.L_x_342:
[----:B------:R-:W-:Y:S05]  /*191a0*/  BSYNC B1 ;  /* 0x0000000000017941 */ /* 0x000fea0003800000 */
.L_x_341:
        /* <DEDUP_REMOVED lines=13> */
.L_x_344:
[----:B------:R-:W-:Y:S05]  /*19280*/  BSYNC B1 ;  /* 0x0000000000017941 */ /* 0x000fea0003800000 */
.L_x_343:
        /* <DEDUP_REMOVED lines=13> */
.L_x_346:
[----:B------:R-:W-:Y:S05]  /*19360*/  BSYNC B1 ;  /* 0x0000000000017941 */ /* 0x000fea0003800000 */
.L_x_345:
        /* <DEDUP_REMOVED lines=13> */
.L_x_348:
[----:B------:R-:W-:Y:S05]  /*19440*/  BSYNC B1 ;  /* 0x0000000000017941 */ /* 0x000fea0003800000 */
.L_x_347:
        /* <DEDUP_REMOVED lines=13> */
.L_x_350:
[----:B------:R-:W-:Y:S05]  /*19520*/  BSYNC B1 ;  /* 0x0000000000017941 */ /* 0x000fea0003800000 */
.L_x_349:
        /* <DEDUP_REMOVED lines=13> */
.L_x_352:
[----:B------:R-:W-:Y:S05]  /*19600*/  BSYNC B1 ;  /* 0x0000000000017941 */ /* 0x000fea0003800000 */
.L_x_351:
        /* <DEDUP_REMOVED lines=13> */
.L_x_354:
[----:B------:R-:W-:Y:S05]  /*196e0*/  BSYNC B1 ;  /* 0x0000000000017941 */ /* 0x000fea0003800000 */
.L_x_353:
        /* <DEDUP_REMOVED lines=13> */
.L_x_356:
[----:B------:R-:W-:Y:S05]  /*197c0*/  BSYNC B1 ;  /* 0x0000000000017941 */ /* 0x000fea0003800000 */
.L_x_355:
        /* <DEDUP_REMOVED lines=13> */
.L_x_358:
[----:B------:R-:W-:Y:S05]  /*198a0*/  BSYNC B1 ;  /* 0x0000000000017941 */ /* 0x000fea0003800000 */
.L_x_357:
        /* <DEDUP_REMOVED lines=13> */
.L_x_360:
[----:B------:R-:W-:Y:S05]  /*19980*/  BSYNC B1 ;  /* 0x0000000000017941 */ /* 0x000fea0003800000 */
.L_x_359:
        /* <DEDUP_REMOVED lines=13> */
.L_x_362:
[----:B------:R-:W-:Y:S05]  /*19a60*/  BSYNC B1 ;  /* 0x0000000000017941 */ /* 0x000fea0003800000 */
.L_x_361:
        /* <DEDUP_REMOVED lines=13> */
.L_x_364:
[----:B------:R-:W-:Y:S05]  /*19b40*/  BSYNC B1 ;  /* 0x0000000000017941 */ /* 0x000fea0003800000 */
.L_x_363:
        /* <DEDUP_REMOVED lines=13> */
.L_x_366:
[----:B------:R-:W-:Y:S05]  /*19c20*/  BSYNC B1 ;  /* 0x0000000000017941 */ /* 0x000fea0003800000 */
.L_x_365:
        /* <DEDUP_REMOVED lines=13> */
.L_x_368:
[----:B------:R-:W-:Y:S05]  /*19d00*/  BSYNC B1 ;  /* 0x0000000000017941 */ /* 0x000fea0003800000 */
.L_x_367:
        /* <DEDUP_REMOVED lines=13> */
.L_x_370:
[----:B------:R-:W-:Y:S05]  /*19de0*/  BSYNC B1 ;  /* 0x0000000000017941 */ /* 0x000fea0003800000 */
.L_x_369:
        /* <DEDUP_REMOVED lines=13> */
.L_x_372:
[----:B------:R-:W-:Y:S05]  /*19ec0*/  BSYNC B1 ;  /* 0x0000000000017941 */ /* 0x000fea0003800000 */
.L_x_371:
        /* <DEDUP_REMOVED lines=13> */
.L_x_374:
[----:B------:R-:W-:Y:S05]  /*19fa0*/  BSYNC B1 ;  /* 0x0000000000017941 */ /* 0x000fea0003800000 */
.L_x_373:
        /* <DEDUP_REMOVED lines=13> */
.L_x_376:
[----:B------:R-:W-:Y:S05]  /*1a080*/  BSYNC B1 ;  /* 0x0000000000017941 */ /* 0x000fea0003800000 */
.L_x_375:
        /* <DEDUP_REMOVED lines=13> */
.L_x_378:
[----:B------:R-:W-:Y:S05]  /*1a160*/  BSYNC B1 ;  /* 0x0000000000017941 */ /* 0x000fea0003800000 */
.L_x_377:
        /* <DEDUP_REMOVED lines=13> */
.L_x_380:
[----:B------:R-:W-:Y:S05]  /*1a240*/  BSYNC B1 ;  /* 0x0000000000017941 */ /* 0x000fea0003800000 */
.L_x_379:
        /* <DEDUP_REMOVED lines=13> */
.L_x_382:
[----:B------:R-:W-:Y:S05]  /*1a320*/  BSYNC B1 ;  /* 0x0000000000017941 */ /* 0x000fea0003800000 */
.L_x_381:
        /* <DEDUP_REMOVED lines=13> */
.L_x_384:
[----:B------:R-:W-:Y:S05]  /*1a400*/  BSYNC B1 ;  /* 0x0000000000017941 */ /* 0x000fea0003800000 */
.L_x_383:
        /* <DEDUP_REMOVED lines=13> */
.L_x_386:
[----:B------:R-:W-:Y:S05]  /*1a4e0*/  BSYNC B1 ;  /* 0x0000000000017941 */ /* 0x000fea0003800000 */
.L_x_385:
        /* <DEDUP_REMOVED lines=13> */
.L_x_388:
[----:B------:R-:W-:Y:S05]  /*1a5c0*/  BSYNC B1 ;  /* 0x0000000000017941 */ /* 0x000fea0003800000 */
.L_x_387:
        /* <DEDUP_REMOVED lines=13> */
.L_x_390:
[----:B------:R-:W-:Y:S05]  /*1a6a0*/  BSYNC B1 ;  /* 0x0000000000017941 */ /* 0x000fea0003800000 */
.L_x_389:
        /* <DEDUP_REMOVED lines=13> */
.L_x_392:
[----:B------:R-:W-:Y:S05]  /*1a780*/  BSYNC B1 ;  /* 0x0000000000017941 */ /* 0x000fea0003800000 */
.L_x_391:
        /* <DEDUP_REMOVED lines=13> */
.L_x_394:
[----:B------:R-:W-:Y:S05]  /*1a860*/  BSYNC B1 ;  /* 0x0000000000017941 */ /* 0x000fea0003800000 */
.L_x_393:
        /* <DEDUP_REMOVED lines=13> */
.L_x_396:
[----:B------:R-:W-:Y:S05]  /*1a940*/  BSYNC B1 ;  /* 0x0000000000017941 */ /* 0x000fea0003800000 */
.L_x_395:
        /* <DEDUP_REMOVED lines=13> */
.L_x_398:
[----:B------:R-:W-:Y:S05]  /*1aa20*/  BSYNC B1 ;  /* 0x0000000000017941 */ /* 0x000fea0003800000 */
.L_x_397:
        /* <DEDUP_REMOVED lines=13> */
.L_x_400:
[----:B------:R-:W-:Y:S05]  /*1ab00*/  BSYNC B1 ;  /* 0x0000000000017941 */ /* 0x000fea0003800000 */
.L_x_399:
        /* <DEDUP_REMOVED lines=13> */
.L_x_402:
[----:B------:R-:W-:Y:S05]  /*1abe0*/  BSYNC B1 ;  /* 0x0000000000017941 */ /* 0x000fea0003800000 */
.L_x_401:
        /* <DEDUP_REMOVED lines=13> */
.L_x_404:
[----:B------:R-:W-:Y:S05]  /*1acc0*/  BSYNC B1 ;  /* 0x0000000000017941 */ /* 0x000fea0003800000 */
.L_x_403:
        /* <DEDUP_REMOVED lines=13> */
.L_x_406:
[----:B------:R-:W-:Y:S05]  /*1ada0*/  BSYNC B1 ;  /* 0x0000000000017941 */ /* 0x000fea0003800000 */
.L_x_405:
        /* <DEDUP_REMOVED lines=13> */
.L_x_408:
[----:B------:R-:W-:Y:S05]  /*1ae80*/  BSYNC B1 ;  /* 0x0000000000017941 */ /* 0x000fea0003800000 */
.L_x_407:
        /* <DEDUP_REMOVED lines=13> */
.L_x_410:
[----:B------:R-:W-:Y:S05]  /*1af60*/  BSYNC B1 ;  /* 0x0000000000017941 */ /* 0x000fea0003800000 */
.L_x_409:
        /* <DEDUP_REMOVED lines=13> */
.L_x_412:
[----:B------:R-:W-:Y:S05]  /*1b040*/  BSYNC B1 ;  /* 0x0000000000017941 */ /* 0x000fea0003800000 */
.L_x_411:
        /* <DEDUP_REMOVED lines=13> */
.L_x_414:
[----:B------:R-:W-:Y:S05]  /*1b120*/  BSYNC B1 ;  /* 0x0000000000017941 */ /* 0x000fea0003800000 */
.L_x_413:
        /* <DEDUP_REMOVED lines=13> */
.L_x_416:
[----:B------:R-:W-:Y:S05]  /*1b200*/  BSYNC B1 ;  /* 0x0000000000017941 */ /* 0x000fea0003800000 */
.L_x_415:
        /* <DEDUP_REMOVED lines=13> */
.L_x_418:
[----:B------:R-:W-:Y:S05]  /*1b2e0*/  BSYNC B1 ;  /* 0x0000000000017941 */ /* 0x000fea0003800000 */
.L_x_417:
        /* <DEDUP_REMOVED lines=13> */
.L_x_420:
[----:B------:R-:W-:Y:S05]  /*1b3c0*/  BSYNC B1 ;  /* 0x0000000000017941 */ /* 0x000fea0003800000 */
.L_x_419:
        /* <DEDUP_REMOVED lines=13> */
.L_x_422:
[----:B------:R-:W-:Y:S05]  /*1b4a0*/  BSYNC B1 ;  /* 0x0000000000017941 */ /* 0x000fea0003800000 */
.L_x_421:
        /* <DEDUP_REMOVED lines=13> */
.L_x_424:
[----:B------:R-:W-:Y:S05]  /*1b580*/  BSYNC B1 ;  /* 0x0000000000017941 */ /* 0x000fea0003800000 */
.L_x_423:
        /* <DEDUP_REMOVED lines=13> */
.L_x_426:
[----:B------:R-:W-:Y:S05]  /*1b660*/  BSYNC B1 ;  /* 0x0000000000017941 */ /* 0x000fea0003800000 */
.L_x_425:
        /* <DEDUP_REMOVED lines=13> */
.L_x_428:
[----:B------:R-:W-:Y:S05]  /*1b740*/  BSYNC B1 ;  /* 0x0000000000017941 */ /* 0x000fea0003800000 */
.L_x_427:
        /* <DEDUP_REMOVED lines=13> */
.L_x_430:
[----:B------:R-:W-:Y:S05]  /*1b820*/  BSYNC B1 ;  /* 0x0000000000017941 */ /* 0x000fea0003800000 */
.L_x_429:
        /* <DEDUP_REMOVED lines=13> */
.L_x_432:
[----:B------:R-:W-:Y:S05]  /*1b900*/  BSYNC B1 ;  /* 0x0000000000017941 */ /* 0x000fea0003800000 */
.L_x_431:
        /* <DEDUP_REMOVED lines=13> */
.L_x_434:
[----:B------:R-:W-:Y:S05]  /*1b9e0*/  BSYNC B1 ;  /* 0x0000000000017941 */ /* 0x000fea0003800000 */
.L_x_433:
        /* <DEDUP_REMOVED lines=13> */
.L_x_436:
[----:B------:R-:W-:Y:S05]  /*1bac0*/  BSYNC B1 ;  /* 0x0000000000017941 */ /* 0x000fea0003800000 */
.L_x_435:
        /* <DEDUP_REMOVED lines=13> */
.L_x_438:
[----:B------:R-:W-:Y:S05]  /*1bba0*/  BSYNC B1 ;  /* 0x0000000000017941 */ /* 0x000fea0003800000 */
.L_x_437:
        /* <DEDUP_REMOVED lines=13> */
.L_x_440:
[----:B------:R-:W-:Y:S05]  /*1bc80*/  BSYNC B1 ;  /* 0x0000000000017941 */ /* 0x000fea0003800000 */
.L_x_439:
        /* <DEDUP_REMOVED lines=13> */
.L_x_442:
[----:B------:R-:W-:Y:S05]  /*1bd60*/  BSYNC B1 ;  /* 0x0000000000017941 */ /* 0x000fea0003800000 */
.L_x_441:
        /* <DEDUP_REMOVED lines=13> */
.L_x_444:
[----:B------:R-:W-:Y:S05]  /*1be40*/  BSYNC B1 ;  /* 0x0000000000017941 */ /* 0x000fea0003800000 */
.L_x_443:
        /* <DEDUP_REMOVED lines=13> */
.L_x_446:
[----:B------:R-:W-:Y:S05]  /*1bf20*/  BSYNC B1 ;  /* 0x0000000000017941 */ /* 0x000fea0003800000 */
.L_x_445:
        /* <DEDUP_REMOVED lines=13> */
.L_x_448:
[----:B------:R-:W-:Y:S05]  /*1c000*/  BSYNC B1 ;  /* 0x0000000000017941 */ /* 0x000fea0003800000 */
.L_x_447:
        /* <DEDUP_REMOVED lines=13> */
.L_x_450:
[----:B------:R-:W-:Y:S05]  /*1c0e0*/  BSYNC B1 ;  /* 0x0000000000017941 */ /* 0x000fea0003800000 */
.L_x_449:
        /* <DEDUP_REMOVED lines=13> */
.L_x_452:
[----:B------:R-:W-:Y:S05]  /*1c1c0*/  BSYNC B1 ;  /* 0x0000000000017941 */ /* 0x000fea0003800000 */
.L_x_451:
        /* <DEDUP_REMOVED lines=13> */
.L_x_454:
[----:B------:R-:W-:Y:S05]  /*1c2a0*/  BSYNC B1 ;  /* 0x0000000000017941 */ /* 0x000fea0003800000 */
.L_x_453:
        /* <DEDUP_REMOVED lines=13> */
.L_x_456:
[----:B------:R-:W-:Y:S05]  /*1c380*/  BSYNC B1 ;  /* 0x0000000000017941 */ /* 0x000fea0003800000 */
.L_x_455:
        /* <DEDUP_REMOVED lines=13> */
.L_x_458:
[----:B------:R-:W-:Y:S05]  /*1c460*/  BSYNC B1 ;  /* 0x0000000000017941 */ /* 0x000fea0003800000 */
.L_x_457:
        /* <DEDUP_REMOVED lines=13> */
.L_x_460:
[----:B------:R-:W-:Y:S05]  /*1c540*/  BSYNC B1 ;  /* 0x0000000000017941 */ /* 0x000fea0003800000 */
.L_x_459:
        /* <DEDUP_REMOVED lines=13> */
.L_x_462:
[----:B------:R-:W-:Y:S05]  /*1c620*/  BSYNC B1 ;  /* 0x0000000000017941 */ /* 0x000fea0003800000 */
.L_x_461:
        /* <DEDUP_REMOVED lines=13> */
.L_x_464:
[----:B------:R-:W-:Y:S05]  /*1c700*/  BSYNC B1 ;  /* 0x0000000000017941 */ /* 0x000fea0003800000 */
.L_x_463:
        /* <DEDUP_REMOVED lines=13> */
.L_x_466:
[----:B------:R-:W-:Y:S05]  /*1c7e0*/  BSYNC B1 ;  /* 0x0000000000017941 */ /* 0x000fea0003800000 */
.L_x_465:
        /* <DEDUP_REMOVED lines=13> */
.L_x_468:
[----:B------:R-:W-:Y:S05]  /*1c8c0*/  BSYNC B1 ;  /* 0x0000000000017941 */ /* 0x000fea0003800000 */
.L_x_467:
        /* <DEDUP_REMOVED lines=13> */
.L_x_470:
[----:B------:R-:W-:Y:S05]  /*1c9a0*/  BSYNC B1 ;  /* 0x0000000000017941 */ /* 0x000fea0003800000 */
.L_x_469:
        /* <DEDUP_REMOVED lines=13> */
.L_x_472:
[----:B------:R-:W-:Y:S05]  /*1ca80*/  BSYNC B1 ;  /* 0x0000000000017941 */ /* 0x000fea0003800000 */
.L_x_471:
        /* <DEDUP_REMOVED lines=13> */
.L_x_474:
[----:B------:R-:W-:Y:S05]  /*1cb60*/  BSYNC B1 ;  /* 0x0000000000017941 */ /* 0x000fea0003800000 */
.L_x_473:
        /* <DEDUP_REMOVED lines=13> */
.L_x_476:
[----:B------:R-:W-:Y:S05]  /*1cc40*/  BSYNC B1 ;  /* 0x0000000000017941 */ /* 0x000fea0003800000 */
.L_x_475:
        /* <DEDUP_REMOVED lines=13> */
.L_x_478:
[----:B------:R-:W-:Y:S05]  /*1cd20*/  BSYNC B1 ;  /* 0x0000000000017941 */ /* 0x000fea0003800000 */
.L_x_477:
        /* <DEDUP_REMOVED lines=13> */
.L_x_480:
[----:B------:R-:W-:Y:S05]  /*1ce00*/  BSYNC B1 ;  /* 0x0000000000017941 */ /* 0x000fea0003800000 */
.L_x_479:
        /* <DEDUP_REMOVED lines=13> */
.L_x_482:
[----:B------:R-:W-:Y:S05]  /*1cee0*/  BSYNC B1 ;  /* 0x0000000000017941 */ /* 0x000fea0003800000 */
.L_x_481:
        /* <DEDUP_REMOVED lines=13> */
.L_x_484:
[----:B------:R-:W-:Y:S05]  /*1cfc0*/  BSYNC B1 ;  /* 0x0000000000017941 */ /* 0x000fea0003800000 */
.L_x_483:
        /* <DEDUP_REMOVED lines=13> */
.L_x_486:
[----:B------:R-:W-:Y:S05]  /*1d0a0*/  BSYNC B1 ;  /* 0x0000000000017941 */ /* 0x000fea0003800000 */
.L_x_485:
        /* <DEDUP_REMOVED lines=13> */
.L_x_488:
[----:B------:R-:W-:Y:S05]  /*1d180*/  BSYNC B1 ;  /* 0x0000000000017941 */ /* 0x000fea0003800000 */
.L_x_487:
        /* <DEDUP_REMOVED lines=13> */
.L_x_490:
[----:B------:R-:W-:Y:S05]  /*1d260*/  BSYNC B1 ;  /* 0x0000000000017941 */ /* 0x000fea0003800000 */
.L_x_489:
        /* <DEDUP_REMOVED lines=13> */
.L_x_492:
[----:B------:R-:W-:Y:S05]  /*1d340*/  BSYNC B1 ;  /* 0x0000000000017941 */ /* 0x000fea0003800000 */
.L_x_491:
        /* <DEDUP_REMOVED lines=13> */
.L_x_494:
[----:B------:R-:W-:Y:S05]  /*1d420*/  BSYNC B1 ;  /* 0x0000000000017941 */ /* 0x000fea0003800000 */
.L_x_493:
        /* <DEDUP_REMOVED lines=13> */
.L_x_496:
[----:B------:R-:W-:Y:S05]  /*1d500*/  BSYNC B1 ;  /* 0x0000000000017941 */ /* 0x000fea0003800000 */
.L_x_495:
        /* <DEDUP_REMOVED lines=13> */
.L_x_498:
[----:B------:R-:W-:Y:S05]  /*1d5e0*/  BSYNC B1 ;  /* 0x0000000000017941 */ /* 0x000fea0003800000 */
.L_x_497:
        /* <DEDUP_REMOVED lines=13> */
.L_x_500:
[----:B------:R-:W-:Y:S05]  /*1d6c0*/  BSYNC B1 ;  /* 0x0000000000017941 */ /* 0x000fea0003800000 */
.L_x_499:
        /* <DEDUP_REMOVED lines=13> */
.L_x_502:
[----:B------:R-:W-:Y:S05]  /*1d7a0*/  BSYNC B1 ;  /* 0x0000000000017941 */ /* 0x000fea0003800000 */
.L_x_501:
        /* <DEDUP_REMOVED lines=13> */
.L_x_504:
[----:B------:R-:W-:Y:S05]  /*1d880*/  BSYNC B1 ;  /* 0x0000000000017941 */ /* 0x000fea0003800000 */
.L_x_503:
        /* <DEDUP_REMOVED lines=13> */
.L_x_506:
[----:B------:R-:W-:Y:S05]  /*1d960*/  BSYNC B1 ;  /* 0x0000000000017941 */ /* 0x000fea0003800000 */
.L_x_505:
        /* <DEDUP_REMOVED lines=13> */
.L_x_508:
[----:B------:R-:W-:Y:S05]  /*1da40*/  BSYNC B1 ;  /* 0x0000000000017941 */ /* 0x000fea0003800000 */
.L_x_507:
        /* <DEDUP_REMOVED lines=13> */
.L_x_510:
[----:B------:R-:W-:Y:S05]  /*1db20*/  BSYNC B1 ;  /* 0x0000000000017941 */ /* 0x000fea0003800000 */
.L_x_509:
        /* <DEDUP_REMOVED lines=13> */
.L_x_512:
[----:B------:R-:W-:Y:S05]  /*1dc00*/  BSYNC B1 ;  /* 0x0000000000017941 */ /* 0x000fea0003800000 */
.L_x_511:
        /* <DEDUP_REMOVED lines=13> */
.L_x_514:
[----:B------:R-:W-:Y:S05]  /*1dce0*/  BSYNC B1 ;  /* 0x0000000000017941 */ /* 0x000fea0003800000 */
.L_x_513:
        /* <DEDUP_REMOVED lines=13> */
.L_x_516:
[----:B------:R-:W-:Y:S05]  /*1ddc0*/  BSYNC B1 ;  /* 0x0000000000017941 */ /* 0x000fea0003800000 */
.L_x_515:
        /* <DEDUP_REMOVED lines=13> */
.L_x_518:
[----:B------:R-:W-:Y:S05]  /*1dea0*/  BSYNC B1 ;  /* 0x0000000000017941 */ /* 0x000fea0003800000 */
.L_x_517:
        /* <DEDUP_REMOVED lines=13> */
.L_x_520:
[----:B------:R-:W-:Y:S05]  /*1df80*/  BSYNC B1 ;  /* 0x0000000000017941 */ /* 0x000fea0003800000 */
.L_x_519:
        /* <DEDUP_REMOVED lines=13> */
.L_x_522:
[----:B------:R-:W-:Y:S05]  /*1e060*/  BSYNC B1 ;  /* 0x0000000000017941 */ /* 0x000fea0003800000 */
.L_x_521:
        /* <DEDUP_REMOVED lines=13> */
.L_x_524:
[----:B------:R-:W-:Y:S05]  /*1e140*/  BSYNC B1 ;  /* 0x0000000000017941 */ /* 0x000fea0003800000 */
.L_x_523:
        /* <DEDUP_REMOVED lines=13> */
.L_x_526:
[----:B------:R-:W-:Y:S05]  /*1e220*/  BSYNC B1 ;  /* 0x0000000000017941 */ /* 0x000fea0003800000 */
.L_x_525:
        /* <DEDUP_REMOVED lines=13> */
.L_x_528:
[----:B------:R-:W-:Y:S05]  /*1e300*/  BSYNC B1 ;  /* 0x0000000000017941 */ /* 0x000fea0003800000 */
.L_x_527:
        /* <DEDUP_REMOVED lines=13> */
.L_x_530:
[----:B------:R-:W-:Y:S05]  /*1e3e0*/  BSYNC B1 ;  /* 0x0000000000017941 */ /* 0x000fea0003800000 */
.L_x_529:
        /* <DEDUP_REMOVED lines=13> */
.L_x_532:
[----:B------:R-:W-:Y:S05]  /*1e4c0*/  BSYNC B1 ;  /* 0x0000000000017941 */ /* 0x000fea0003800000 */
.L_x_531:
        /* <DEDUP_REMOVED lines=13> */
.L_x_534:
[----:B------:R-:W-:Y:S05]  /*1e5a0*/  BSYNC B1 ;  /* 0x0000000000017941 */ /* 0x000fea0003800000 */
.L_x_533:
        /* <DEDUP_REMOVED lines=13> */
.L_x_536:
[----:B------:R-:W-:Y:S05]  /*1e680*/  BSYNC B1 ;  /* 0x0000000000017941 */ /* 0x000fea0003800000 */
.L_x_535:
        /* <DEDUP_REMOVED lines=13> */
.L_x_538:
[----:B------:R-:W-:Y:S05]  /*1e760*/  BSYNC B1 ;  /* 0x0000000000017941 */ /* 0x000fea0003800000 */
.L_x_537:
        /* <DEDUP_REMOVED lines=13> */
.L_x_540:
[----:B------:R-:W-:Y:S05]  /*1e840*/  BSYNC B1 ;  /* 0x0000000000017941 */ /* 0x000fea0003800000 */
.L_x_539:
        /* <DEDUP_REMOVED lines=13> */
.L_x_542:
[----:B------:R-:W-:Y:S05]  /*1e920*/  BSYNC B1 ;  /* 0x0000000000017941 */ /* 0x000fea0003800000 */
.L_x_541:
        /* <DEDUP_REMOVED lines=13> */
.L_x_544:
[----:B------:R-:W-:Y:S05]  /*1ea00*/  BSYNC B1 ;  /* 0x0000000000017941 */ /* 0x000fea0003800000 */
.L_x_543:
        /* <DEDUP_REMOVED lines=13> */
.L_x_546:
[----:B------:R-:W-:Y:S05]  /*1eae0*/  BSYNC B1 ;  /* 0x0000000000017941 */ /* 0x000fea0003800000 */
.L_x_545:
[----:B--234-:R-:W2:Y:S01]  /*1eaf0*/  LDL.LU R3, [R1+0x448] ;  /* 0x0004480001037983 */ /* 0x01cea20000300800 */
[----:B-----5:R-:W-:Y:S01]  /*1eb00*/  LOP3.LUT R6, R6, 0xff, RZ, 0xc0, !PT ;  /* 0x000000ff06067812 */ /* 0x020fe200078ec0ff */
[----:B------:R-:W-:Y:S01]  /*1eb10*/  BSSY B1, `(.L_x_547) ;  /* 0x000000b000017945 */ /* 0x000fe20003800000 */
[----:B------:R-:W-:Y:S02]  /*1eb20*/  ISETP.LT.OR P2, PT, R0, 0xf9, !P1 ;  /* 0x000000f90000780c */ /* 0x000fe40004f41670 */
[----:B------:R-:W-:Y:S02]  /*1eb30*/  F2FP.F16.E5M2.UNPACK_B R6, R6 ;  /* 0x00000006ff06723e */ /* 0x000fe400020004ff */
[----:B------:R-:W-:-:S03]  /*1eb40*/  PRMT R2, RZ, 0x7610, R2 ;  /* 0x00007610ff027816 */ /* 0x000fc60000000002 */
[----:B------:R-:W-:-:S05]  /*1eb50*/  HADD2.F32 R6, -RZ, R6.H0_H0 ;  /* 0x20000006ff067230 */ /* 0x000fca0000004100 */
[----:B------:R-:W-:-:S04]  /*1eb60*/  FMUL R6, R6, UR21 ;  /* 0x0000001506067c20 */ /* 0x000fc80008400000 */
[----:B--2---:R-:W-:-:S05]  /*1eb70*/  FFMA R6, R3, UR20, R6 ;  /* 0x0000001403067c23 */ /* 0x004fca0008000006 */
[----:B------:R-:W-:-:S05]  /*1eb80*/  F2FP.SATFINITE.E5M2.F32.PACK_AB_MERGE_C R3, RZ, R6, RZ ;  /* 0x00000006ff03723e */ /* 0x000fca00048060ff */
[----:B------:R2:W-:Y:S01]  /*1eb90*/  @!P0 STG.E.U8 desc[UR14][R30.64+0xf9], R3 ;  /* 0x0000f9031e008986 */ /* 0x0005e2000c10110e */
[----:B------:R-:W-:Y:S05]  /*1eba0*/  @P2 BRA `(.L_x_548) ;  /* 0x0000000000042947 */ /* 0x000fea0003800000 */
[----:B------:R3:W5:Y:S02]  /*1ebb0*/  LDG.E.U8 R2, desc[UR14][R4.64+0xf8] ;  /* 0x0000f80e04027981 */ /* 0x000764000c1e1100 */
.L_x_548:
[----:B------:R-:W-:Y:S05]  /*1ebc0*/  BSYNC B1 ;  /* 0x0000000000017941 */ /* 0x000fea0003800000 */
.L_x_547:
[----:B--2---:R-:W2:Y:S01]  /*1ebd0*/  LDL.LU R3, [R1+0x44c] ;  /* 0x00044c0001037983 */ /* 0x004ea20000300800 */
        /* <DEDUP_REMOVED lines=12> */
.L_x_550:
[----:B------:R-:W-:Y:S05]  /*1eca0*/  BSYNC B1 ;  /* 0x0000000000017941 */ /* 0x000fea0003800000 */
.L_x_549:
[----:B------:R-:W-:Y:S05]  /*1ecb0*/  @P1 BRA `(.L_x_551) ;  /* 0x0000004800881947 */ /* 0x000fea0003800000 */
[----:B------:R-:W2:Y:S01]  /*1ecc0*/  LDL.LU R2, [R1+0x450] ;  /* 0x0004500001027983 */ /* 0x000ea20000300800 */
[----:B-----5:R-:W-:-:S04]  /*1ecd0*/  LOP3.LUT R0, R0, 0xff, RZ, 0xc0, !PT ;  /* 0x000000ff00007812 */ /* 0x020fc800078ec0ff */
[----:B------:R-:W-:-:S05]  /*1ece0*/  F2FP.F16.E5M2.UNPACK_B R0, R0 ;  /* 0x00000000ff00723e */ /* 0x000fca00020004ff */
[----:B------:R-:W-:-:S05]  /*1ecf0*/  HADD2.F32 R0, -RZ, R0.H0_H0 ;  /* 0x20000000ff007230 */ /* 0x000fca0000004100 */
[----:B------:R-:W-:-:S04]  /*1ed00*/  FMUL R0, R0, UR21 ;  /* 0x0000001500007c20 */ /* 0x000fc80008400000 */
[----:B--2---:R-:W-:-:S05]  /*1ed10*/  FFMA R0, R2, UR20, R0 ;  /* 0x0000001402007c23 */ /* 0x004fca0008000000 */
[----:B------:R-:W-:-:S05]  /*1ed20*/  F2FP.SATFINITE.E5M2.F32.PACK_AB_MERGE_C R3, RZ, R0, RZ ;  /* 0x00000000ff03723e */ /* 0x000fca00048060ff */
[----:B------:R2:W-:Y:S01]  /*1ed30*/  STG.E.U8 desc[UR14][R28.64+0xf9], R3 ;  /* 0x0000f9031c007986 */ /* 0x0005e2000c10110e */
[----:B------:R-:W-:Y:S05]  /*1ed40*/  BRA `(.L_x_551) ;  /* 0x0000004800647947 */ /* 0x000fea0003800000 */
.L_x_38:
[----:B------:R-:W-:Y:S01]  /*1ed50*/  ISETP.GE.AND P3, PT, R34, 0x1, PT ;  /* 0x000000012200780c */ /* 0x000fe20003f66270 */
[----:B------:R-:W-:Y:S01]  /*1ed60*/  FMUL R3, R3, UR20 ;  /* 0x0000001403037c20 */ /* 0x000fe20008400000 */
[----:B------:R-:W2:Y:S02]  /*1ed70*/  LDL.LU R2, [R1+0x200] ;  /* 0x0002000001027983 */ /* 0x000ea40000300800 */
[----:B------:R-:W-:Y:S02]  /*1ed80*/  ISETP.LT.OR P0, PT, R0, 0x1, !P3 ;  /* 0x000000010000780c */ /* 0x000fe40005f01670 */
[----:B------:R-:W-:Y:S01]  /*1ed90*/  F2FP.SATFINITE.E5M2.F32.PACK_AB_MERGE_C R3, RZ, R3, RZ ;  /* 0x00000003ff03723e */ /* 0x000fe200048060ff */
[----:B------:R-:W-:Y:S01]  /*1eda0*/  FMUL R4, R4, UR20 ;  /* 0x0000001404047c20 */ /* 0x000fe20008400000 */
[----:B------:R-:W-:Y:S01]  /*1edb0*/  ISETP.GE.AND P2, PT, R34, 0x9, PT ;  /* 0x000000092200780c */ /* 0x000fe20003f46270 */
[----:B------:R-:W-:Y:S01]  /*1edc0*/  FMUL R5, R5, UR20 ;  /* 0x0000001405057c20 */ /* 0x000fe20008400000 */
[----:B------:R-:W-:Y:S01]  /*1edd0*/  ISETP.LT.OR P1, PT, R0, 0x9, !P3 ;  /* 0x000000090000780c */ /* 0x000fe20005f21670 */
[----:B------:R-:W-:Y:S01]  /*1ede0*/  FMUL R6, R6, UR20 ;  /* 0x0000001406067c20 */ /* 0x000fe20008400000 */
[----:B------:R-:W-:Y:S01]  /*1edf0*/  FMUL R7, R7, UR20 ;  /* 0x0000001407077c20 */ /* 0x000fe20008400000 */
[----:B------:R-:W-:Y:S01]  /*1ee00*/  ISETP.LT.OR P5, PT, R0, 0xa, !P3 ;  /* 0x0000000a0000780c */ /* 0x000fe20005fa1670 */
[----:B------:R-:W-:Y:S01]  /*1ee10*/  FMUL R8, R8, UR20 ;  /* 0x0000001408087c20 */ /* 0x000fe20008400000 */
[----:B------:R-:W-:Y:S01]  /*1ee20*/  FMUL R9, R9, UR20 ;  /* 0x0000001409097c20 */ /* 0x000fe20008400000 */
[----:B------:R-:W-:Y:S01]  /*1ee30*/  FMUL R10, R10, UR20 ;  /* 0x000000140a0a7c20 */ /* 0x000fe20008400000 */
[----:B------:R0:W-:Y:S01]  /*1ee40*/  @!P0 STG.E.U8 desc[UR14][R24.64], R3 ;  /* 0x0000000318008986 */ /* 0x0001e2000c10110e */
[----:B------:R-:W-:-:S02]  /*1ee50*/  ISETP.LT.OR P0, PT, R0, 0x2, !P3 ;  /* 0x000000020000780c */ /* 0x000fc40005f01670 */
[----:B------:R-:W-:Y:S01]  /*1ee60*/  F2FP.SATFINITE.E5M2.F32.PACK_AB_MERGE_C R4, RZ, R4, RZ ;  /* 0x00000004ff04723e */ /* 0x000fe200048060ff */
[----:B------:R-:W-:Y:S01]  /*1ee70*/  FMUL R11, R11, UR20 ;  /* 0x000000140b0b7c20 */ /* 0x000fe20008400000 */
[----:B------:R-:W-:Y:S01]  /*1ee80*/  F2FP.SATFINITE.E5M2.F32.PACK_AB_MERGE_C R5, RZ, R5, RZ ;  /* 0x00000005ff05723e */ /* 0x000fe200048060ff */
[----:B------:R-:W-:Y:S01]  /*1ee90*/  FMUL R12, R12, UR20 ;  /* 0x000000140c0c7c20 */ /* 0x000fe20008400000 */
[----:B------:R-:W-:Y:S01]  /*1eea0*/  FMUL R13, R13, UR20 ;  /* 0x000000140d0d7c20 */ /* 0x000fe20008400000 */
[----:B------:R-:W-:Y:S01]  /*1eeb0*/  FMUL R14, R14, UR20 ;  /* 0x000000140e0e7c20 */ /* 0x000fe20008400000 */
[----:B------:R-:W-:Y:S01]  /*1eec0*/  FMUL R15, R15, UR20 ;  /* 0x000000140f0f7c20 */ /* 0x000fe20008400000 */
[----:B------:R-:W-:Y:S01]  /*1eed0*/  FMUL R16, R16, UR20 ;  /* 0x0000001410107c20 */ /* 0x000fe20008400000 */
[----:B------:R-:W-:Y:S01]  /*1eee0*/  FMUL R17, R17, UR20 ;  /* 0x0000001411117c20 */ /* 0x000fe20008400000 */
[----:B------:R-:W-:Y:S01]  /*1eef0*/  FMUL R18, R18, UR20 ;  /* 0x0000001412127c20 */ /* 0x000fe20008400000 */
[----:B------:R-:W-:Y:S01]  /*1ef00*/  FMUL R19, R19, UR20 ;  /* 0x0000001413137c20 */ /* 0x000fe20008400000 */
[----:B------:R-:W-:Y:S01]  /*1ef10*/  @!P0 STG.E.U8 desc[UR14][R24.64+0x1], R4 ;  /* 0x0000010418008986 */ /* 0x000fe2000c10110e */
[----:B------:R-:W-:-:S02]  /*1ef20*/  ISETP.LT.OR P0, PT, R0, 0x1, !P2 ;  /* 0x000000010000780c */ /* 0x000fc40005701670 */
[----:B------:R-:W-:Y:S01]  /*1ef30*/  F2FP.SATFINITE.E5M2.F32.PACK_AB_MERGE_C R6, RZ, R6, RZ ;  /* 0x00000006ff06723e */ /* 0x000fe200048060ff */
[----:B------:R-:W-:Y:S01]  /*1ef40*/  FMUL R20, R20, UR20 ;  /* 0x0000001414147c20 */ /* 0x000fe20008400000 */
[----:B------:R-:W-:Y:S01]  /*1ef50*/  FMUL R21, R21, UR20 ;  /* 0x0000001415157c20 */ /* 0x000fe20008400000 */
[----:B------:R-:W-:Y:S01]  /*1ef60*/  FMUL R22, R22, UR20 ;  /* 0x0000001416167c20 */ /* 0x000fe20008400000 */
[----:B------:R-:W3:Y:S07]  /*1ef70*/  LDL.LU R41, [R1+0x204] ;  /* 0x0002040001297983 */ /* 0x000eee0000300800 */
[----:B------:R4:W-:Y:S01]  /*1ef80*/  @!P0 STG.E.U8 desc[UR14][R26.64], R5 ;  /* 0x000000051a008986 */ /* 0x0009e2000c10110e */
[----:B------:R-:W-:-:S02]  /*1ef90*/  ISETP.LT.OR P0, PT, R0, 0x2, !P2 ;  /* 0x000000020000780c */ /* 0x000fc40005701670 */
[----:B------:R-:W-:Y:S01]  /*1efa0*/  F2FP.SATFINITE.E5M2.F32.PACK_AB_MERGE_C R7, RZ, R7, RZ ;  /* 0x00000007ff07723e */ /* 0x000fe200048060ff */
[----:B------:R-:W5:Y:S01]  /*1efb0*/  LDL.LU R39, [R1+0x208] ;  /* 0x0002080001277983 */ /* 0x000f620000300800 */
[----:B------:R-:W-:Y:S02]  /*1efc0*/  F2FP.SATFINITE.E5M2.F32.PACK_AB_MERGE_C R8, RZ, R8, RZ ;  /* 0x00000008ff08723e */ /* 0x000fe400048060ff */
[----:B------:R-:W-:Y:S01]  /*1efd0*/  F2FP.SATFINITE.E5M2.F32.PACK_AB_MERGE_C R9, RZ, R9, RZ ;  /* 0x00000009ff09723e */ /* 0x000fe200048060ff */
[----:B------:R-:W-:Y:S01]  /*1efe0*/  FMUL R23, R23, UR20 ;  /* 0x0000001417177c20 */ /* 0x000fe20008400000 */
[----:B------:R-:W-:Y:S01]  /*1eff0*/  F2FP.SATFINITE.E5M2.F32.PACK_AB_MERGE_C R10, RZ, R10, RZ ;  /* 0x0000000aff0a723e */ /* 0x000fe200048060ff */
[----:B------:R-:W-:Y:S01]  /*1f000*/  FMUL R152, R152, UR20 ;  /* 0x0000001498987c20 */ /* 0x000fe20008400000 */
[----:B------:R-:W-:Y:S01]  /*1f010*/  F2FP.SATFINITE.E5M2.F32.PACK_AB_MERGE_C R11, RZ, R11, RZ ;  /* 0x0000000bff0b723e */ /* 0x000fe200048060ff */
[----:B------:R-:W3:Y:S04]  /*1f020*/  LDL.LU R35, [R1+0x20c] ;  /* 0x00020c0001237983 */ /* 0x000ee80000300800 */
[----:B------:R-:W-:Y:S01]  /*1f030*/  @!P0 STG.E.U8 desc[UR14][R26.64+0x1], R6 ;  /* 0x000001061a008986 */ /* 0x000fe2000c10110e */
[----:B------:R-:W-:-:S03]  /*1f040*/  ISETP.LT.OR P0, PT, R0, 0x9, !P2 ;  /* 0x000000090000780c */ /* 0x000fc60005701670 */
[----:B------:R-:W-:Y:S01]  /*1f050*/  @!P1 STG.E.U8 desc[UR14][R24.64+0x8], R7 ;  /* 0x0000080718009986 */ /* 0x000fe2000c10110e */
[----:B------:R-:W-:-:S03]  /*1f060*/  ISETP.LT.OR P1, PT, R0, 0xa, !P2 ;  /* 0x0000000a0000780c */ /* 0x000fc60005721670 */
[----:B------:R-:W-:Y:S01]  /*1f070*/  @!P5 STG.E.U8 desc[UR14][R24.64+0x9], R8 ;  /* 0x000009081800d986 */ /* 0x000fe2000c10110e */
[C---:B------:R-:W-:Y:S02]  /*1f080*/  ISETP.LT.OR P5, PT, R0.reuse, 0x11, !P3 ;  /* 0x000000110000780c */ /* 0x040fe40005fa1670 */
[----:B------:R-:W-:Y:S01]  /*1f090*/  F2FP.SATFINITE.E5M2.F32.PACK_AB_MERGE_C R12, RZ, R12, RZ ;  /* 0x0000000cff0c723e */ /* 0x000fe200048060ff */
[----:B------:R-:W-:Y:S01]  /*1f0a0*/  FMUL R153, R153, UR20 ;  /* 0x0000001499997c20 */ /* 0x000fe20008400000 */
[----:B------:R-:W-:Y:S01]  /*1f0b0*/  F2FP.SATFINITE.E5M2.F32.PACK_AB_MERGE_C R13, RZ, R13, RZ ;  /* 0x0000000dff0d723e */ /* 0x000fe200048060ff */
[----:B------:R-:W-:Y:S01]  /*1f0c0*/  @!P0 STG.E.U8 desc[UR14][R26.64+0x8], R9 ;  /* 0x000008091a008986 */ /* 0x000fe2000c10110e */
[----:B------:R-:W-:-:S03]  /*1f0d0*/  ISETP.LT.OR P0, PT, R0, 0x12, !P3 ;  /* 0x000000120000780c */ /* 0x000fc60005f01670 */
[----:B------:R-:W-:Y:S01]  /*1f0e0*/  @!P1 STG.E.U8 desc[UR14][R26.64+0x9], R10 ;  /* 0x0000090a1a009986 */ /* 0x000fe2000c10110e */
[----:B------:R-:W-:-:S03]  /*1f0f0*/  ISETP.LT.OR P1, PT, R0, 0x11, !P2 ;  /* 0x000000110000780c */ /* 0x000fc60005721670 */
[----:B------:R-:W-:Y:S01]  /*1f100*/  @!P5 STG.E.U8 desc[UR14][R24.64+0x10], R11 ;  /* 0x0000100b1800d986 */ /* 0x000fe2000c10110e */
[C---:B------:R-:W-:Y:S02]  /*1f110*/  ISETP.LT.OR P5, PT, R0.reuse, 0x12, !P2 ;  /* 0x000000120000780c */ /* 0x040fe400057a1670 */
[----:B------:R-:W-:Y:S01]  /*1f120*/  F2FP.SATFINITE.E5M2.F32.PACK_AB_MERGE_C R14, RZ, R14, RZ ;  /* 0x0000000eff0e723e */ /* 0x000fe200048060ff */
[----:B------:R-:W5:Y:S04]  /*1f130*/  LDL.LU R33, [R1+0x210] ;  /* 0x0002100001217983 */ /* 0x000f680000300800 */
[----:B------:R-:W-:Y:S01]  /*1f140*/  @!P0 STG.E.U8 desc[UR14][R24.64+0x11], R12 ;  /* 0x0000110c18008986 */ /* 0x000fe2000c10110e */
[----:B------:R-:W-:-:S03]  /*1f150*/  ISETP.LT.OR P0, PT, R0, 0x19, !P3 ;  /* 0x000000190000780c */ /* 0x000fc60005f01670 */
[----:B------:R-:W-:Y:S01]  /*1f160*/  @!P1 STG.E.U8 desc[UR14][R26.64+0x10], R13 ;  /* 0x0000100d1a009986 */ /* 0x000fe2000c10110e */
[C---:B------:R-:W-:Y:S02]  /*1f170*/  ISETP.LT.OR P1, PT, R0.reuse, 0x1a, !P3 ;  /* 0x0000001a0000780c */ /* 0x040fe40005f21670 */
[----:B------:R-:W-:Y:S02]  /*1f180*/  F2FP.SATFINITE.E5M2.F32.PACK_AB_MERGE_C R15, RZ, R15, RZ ;  /* 0x0000000fff0f723e */ /* 0x000fe400048060ff */
[----:B------:R-:W-:Y:S01]  /*1f190*/  F2FP.SATFINITE.E5M2.F32.PACK_AB_MERGE_C R16, RZ, R16, RZ ;  /* 0x00000010ff10723e */ /* 0x000fe200048060ff */
[----:B------:R-:W-:Y:S01]  /*1f1a0*/  @!P5 STG.E.U8 desc[UR14][R26.64+0x11], R14 ;  /* 0x0000110e1a00d986 */ /* 0x000fe2000c10110e */
[----:B------:R-:W-:-:S03]  /*1f1b0*/  ISETP.LT.OR P5, PT, R0, 0x19, !P2 ;  /* 0x000000190000780c */ /* 0x000fc600057a1670 */
[----:B------:R-:W-:Y:S01]  /*1f1c0*/  @!P0 STG.E.U8 desc[UR14][R24.64+0x18], R15 ;  /* 0x0000180f18008986 */ /* 0x000fe2000c10110e */
[----:B------:R-:W-:-:S03]  /*1f1d0*/  ISETP.LT.OR P0, PT, R0, 0x1a, !P2 ;  /* 0x0000001a0000780c */ /* 0x000fc60005701670 */
[----:B------:R-:W-:Y:S01]  /*1f1e0*/  @!P1 STG.E.U8 desc[UR14][R24.64+0x19], R16 ;  /* 0x0000191018009986 */ /* 0x000fe2000c10110e */
[----:B------:R-:W-:Y:S02]  /*1f1f0*/  ISETP.LT.OR P1, PT, R0, 0x21, !P3 ;  /* 0x000000210000780c */ /* 0x000fe40005f21670 */
[----:B------:R-:W-:Y:S01]  /*1f200*/  F2FP.SATFINITE.E5M2.F32.PACK_AB_MERGE_C R17, RZ, R17, RZ ;  /* 0x00000011ff11723e */ /* 0x000fe200048060ff */
[----:B------:R-:W5:Y:S01]  /*1f210*/  LDL.LU R32, [R1+0x214] ;  /* 0x0002140001207983 */ /* 0x000f620000300800 */
[----:B------:R-:W-:Y:S01]  /*1f220*/  F2FP.SATFINITE.E5M2.F32.PACK_AB_MERGE_C R18, RZ, R18, RZ ;  /* 0x00000012ff12723e */ /* 0x000fe200048060ff */
[----:B------:R-:W-:Y:S01]  /*1f230*/  FMUL R154, R154, UR20 ;  /* 0x000000149a9a7c20 */ /* 0x000fe20008400000 */
[----:B------:R-:W-:Y:S01]  /*1f240*/  F2FP.SATFINITE.E5M2.F32.PACK_AB_MERGE_C R19, RZ, R19, RZ ;  /* 0x00000013ff13723e */ /* 0x000fe200048060ff */
[----:B------:R-:W-:Y:S01]  /*1f250*/  @!P5 STG.E.U8 desc[UR14][R26.64+0x18], R17 ;  /* 0x000018111a00d986 */ /* 0x000fe2000c10110e */
[----:B------:R-:W-:Y:S01]  /*1f260*/  ISETP.LT.OR P5, PT, R0, 0x22, !P3 ;  /* 0x000000220000780c */ /* 0x000fe20005fa1670 */
[----:B------:R-:W-:Y:S01]  /*1f270*/  FMUL R156, R156, UR20 ;  /* 0x000000149c9c7c20 */ /* 0x000fe20008400000 */
[----:B------:R-:W-:Y:S01]  /*1f280*/  F2FP.SATFINITE.E5M2.F32.PACK_AB_MERGE_C R20, RZ, R20, RZ ;  /* 0x00000014ff14723e */ /* 0x000fe200048060ff */
[----:B------:R-:W-:Y:S01]  /*1f290*/  @!P0 STG.E.U8 desc[UR14][R26.64+0x19], R18 ;  /* 0x000019121a008986 */ /* 0x000fe2000c10110e */
[C---:B------:R-:W-:Y:S01]  /*1f2a0*/  ISETP.LT.OR P0, PT, R0.reuse, 0x21, !P2 ;  /* 0x000000210000780c */ /* 0x040fe20005701670 */
[----:B------:R-:W-:Y:S01]  /*1f2b0*/  FMUL R155, R155, UR20 ;  /* 0x000000149b9b7c20 */ /* 0x000fe20008400000 */
[----:B------:R-:W-:Y:S01]  /*1f2c0*/  F2FP.SATFINITE.E5M2.F32.PACK_AB_MERGE_C R21, RZ, R21, RZ ;  /* 0x00000015ff15723e */ /* 0x000fe200048060ff */
[----:B------:R-:W-:Y:S01]  /*1f2d0*/  @!P1 STG.E.U8 desc[UR14][R24.64+0x20], R19 ;  /* 0x0000201318009986 */ /* 0x000fe2000c10110e */
[----:B------:R-:W-:Y:S01]  /*1f2e0*/  ISETP.LT.OR P1, PT, R0, 0x22, !P2 ;  /* 0x000000220000780c */ /* 0x000fe20005721670 */
[----:B------:R-:W-:Y:S01]  /*1f2f0*/  FMUL R157, R157, UR20 ;  /* 0x000000149d9d7c20 */ /* 0x000fe20008400000 */
        /* <DEDUP_REMOVED lines=20> */
[C---:B------:R-:W-:Y:S01]  /*1f440*/  ISETP.LT.OR P6, PT, R0.reuse, 0x32, !P2 ;  /* 0x000000320000780c */ /* 0x040fe200057c1670 */
        /* <DEDUP_REMOVED lines=45> */
[----:B0-----:R-:W-:Y:S01]  /*1f720*/  F2FP.SATFINITE.E5M2.F32.PACK_AB_MERGE_C R3, RZ, R168, RZ ;  /* 0x000000a8ff03723e */ /* 0x001fe200048060ff */
        /* <DEDUP_REMOVED lines=11> */
[----:B----4-:R-:W-:Y:S01]  /*1f7e0*/  F2FP.SATFINITE.E5M2.F32.PACK_AB_MERGE_C R5, RZ, R170, RZ ;  /* 0x000000aaff05723e */ /* 0x010fe200048060ff */
        /* <DEDUP_REMOVED lines=8> */
[----:B------:R0:W-:Y:S01]  /*1f870*/  @!P1 STG.E.U8 desc[UR14][R24.64+0x49], R3 ;  /* 0x0000490318009986 */ /* 0x0001e2000c10110e */
[C---:B------:R-:W-:Y:S01]  /*1f880*/  ISETP.LT.OR P1, PT, R0.reuse, 0x52, !P3 ;  /* 0x000000520000780c */ /* 0x040fe20005f21670 */
[----:B------:R-:W-:Y:S01]  /*1f890*/  FMUL R181, R181, UR20 ;  /* 0x00000014b5b57c20 */ /* 0x000fe20008400000 */
[----:B------:R-:W-:Y:S01]  /*1f8a0*/  F2FP.SATFINITE.E5M2.F32.PACK_AB_MERGE_C R175, RZ, R175, RZ ;  /* 0x000000afffaf723e */ /* 0x000fe200048060ff */
[----:B------:R4:W-:Y:S01]  /*1f8b0*/  @!P6 STG.E.U8 desc[UR14][R26.64+0x49], R5 ;  /* 0x000049051a00e986 */ /* 0x0009e2000c10110e */
        /* <DEDUP_REMOVED lines=8> */
[----:B0-----:R-:W-:Y:S01]  /*1f940*/  F2FP.SATFINITE.E5M2.F32.PACK_AB_MERGE_C R3, RZ, R172, RZ ;  /* 0x000000acff03723e */ /* 0x001fe200048060ff */
[----:B------:R-:W-:Y:S01]  /*1f950*/  FMUL R183, R183, UR20 ;  /* 0x00000014b7b77c20 */ /* 0x000fe20008400000 */
[C---:B------:R-:W-:Y:S01]  /*1f960*/  ISETP.LT.OR P0, PT, R0.reuse, 0x59, !P3 ;  /* 0x000000590000780c */ /* 0x040fe20005f01670 */
[----:B------:R-:W-:Y:S01]  /*1f970*/  FMUL R185, R185, UR20 ;  /* 0x00000014b9b97c20 */ /* 0x000fe20008400000 */
[----:B----4-:R-:W-:Y:S01]  /*1f980*/  F2FP.SATFINITE.E5M2.F32.PACK_AB_MERGE_C R5, RZ, R174, RZ ;  /* 0x000000aeff05723e */ /* 0x010fe200048060ff */
        /* <DEDUP_REMOVED lines=8> */
[----:B------:R4:W-:Y:S01]  /*1fa10*/  @!P6 STG.E.U8 desc[UR14][R26.64+0x51], R5 ;  /* 0x000051051a00e986 */ /* 0x0009e2000c10110e */
[C---:B------:R-:W-:Y:S01]  /*1fa20*/  ISETP.LT.OR P6, PT, R0.reuse, 0x5a, !P2 ;  /* 0x0000005a0000780c */ /* 0x040fe200057c1670 */
[----:B------:R-:W-:Y:S01]  /*1fa30*/  FMUL R187, R187, UR20 ;  /* 0x00000014bbbb7c20 */ /* 0x000fe20008400000 */
[----:B------:R-:W-:Y:S01]  /*1fa40*/  F2FP.SATFINITE.E5M2.F32.PACK_AB_MERGE_C R185, RZ, R185, RZ ;  /* 0x000000b9ffb9723e */ /* 0x000fe200048060ff */
[----:B------:R-:W-:Y:S01]  /*1fa50*/  @!P0 STG.E.U8 desc[UR14][R24.64+0x58], R175 ;  /* 0x000058af18008986 */ /* 0x000fe2000c10110e */
[----:B0-----:R-:W-:Y:S01]  /*1fa60*/  F2FP.SATFINITE.E5M2.F32.PACK_AB_MERGE_C R3, RZ, R176, RZ ;  /* 0x000000b0ff03723e */ /* 0x001fe200048060ff */
[----:B------:R-:W-:Y:S01]  /*1fa70*/  FMUL R189, R189, UR20 ;  /* 0x00000014bdbd7c20 */ /* 0x000fe20008400000 */
[----:B------:R-:W-:Y:S01]  /*1fa80*/  ISETP.LT.OR P0, PT, R0, 0x61, !P3 ;  /* 0x000000610000780c */ /* 0x000fe20005f01670 */
[----:B------:R-:W-:Y:S01]  /*1fa90*/  FMUL R190, R190, UR20 ;  /* 0x00000014bebe7c20 */ /* 0x000fe20008400000 */
[----:B------:R-:W-:Y:S01]  /*1faa0*/  FMUL R192, R192, UR20 ;  /* 0x00000014c0c07c20 */ /* 0x000fe20008400000 */
[----:B------:R0:W-:Y:S01]  /*1fab0*/  @!P1 STG.E.U8 desc[UR14][R24.64+0x59], R3 ;  /* 0x0000590318009986 */ /* 0x0001e2000c10110e */
[C---:B------:R-:W-:Y:S01]  /*1fac0*/  ISETP.LT.OR P1, PT, R0.reuse, 0x62, !P3 ;  /* 0x000000620000780c */ /* 0x040fe20005f21670 */
[----:B------:R-:W-:Y:S01]  /*1fad0*/  FMUL R191, R191, UR20 ;  /* 0x00000014bfbf7c20 */ /* 0x000fe20008400000 */
[----:B----4-:R-:W-:Y:S01]  /*1fae0*/  F2FP.SATFINITE.E5M2.F32.PACK_AB_MERGE_C R5, RZ, R178, RZ ;  /* 0x000000b2ff05723e */ /* 0x010fe200048060ff */
[----:B------:R-:W-:Y:S01]  /*1faf0*/  @!P5 STG.E.U8 desc[UR14][R26.64+0x58], R177 ;  /* 0x000058b11a00d986 */ /* 0x000fe2000c10110e */
        /* <DEDUP_REMOVED lines=12> */
[----:B------:R-:W-:Y:S01]  /*1fbc0*/  F2FP.SATFINITE.E5M2.F32.PACK_AB_MERGE_C R191, RZ, R191, RZ ;  /* 0x000000bfffbf723e */ /* 0x000fe200048060ff */
[----:B------:R0:W-:Y:S01]  /*1fbd0*/  @!P1 STG.E.U8 desc[UR14][R24.64+0x61], R3 ;  /* 0x0000610318009986 */ /* 0x0001e2000c10110e */
[C---:B------:R-:W-:Y:S01]  /*1fbe0*/  ISETP.LT.OR P1, PT, R0.reuse, 0x6a, !P3 ;  /* 0x0000006a0000780c */ /* 0x040fe20005f21670 */
[----:B------:R-:W-:Y:S01]  /*1fbf0*/  FMUL R197, R197, UR20 ;  /* 0x00000014c5c57c20 */ /* 0x000fe20008400000 */
[----:B----4-:R-:W-:Y:S01]  /*1fc00*/  F2FP.SATFINITE.E5M2.F32.PACK_AB_MERGE_C R5, RZ, R182, RZ ;  /* 0x000000b6ff05723e */ /* 0x010fe200048060ff */
[----:B------:R-:W-:Y:S01]  /*1fc10*/  @!P5 STG.E.U8 desc[UR14][R26.64+0x60], R181 ;  /* 0x000060b51a00d986 */ /* 0x000fe2000c10110e */
[----:B------:R-:W-:Y:S01]  /*1fc20*/  ISETP.LT.OR P5, PT, R0, 0x69, !P2 ;  /* 0x000000690000780c */ /* 0x000fe200057a1670 */
        /* <DEDUP_REMOVED lines=13> */
[----:B------:R-:W-:Y:S01]  /*1fd00*/  ISETP.LT.OR P1, PT, R0, 0x72, !P3 ;  /* 0x000000720000780c */ /* 0x000fe20005f21670 */
[----:B------:R-:W-:Y:S01]  /*1fd10*/  FMUL R202, R202, UR20 ;  /* 0x00000014caca7c20 */ /* 0x000fe20008400000 */
[----:B----4-:R-:W-:Y:S01]  /*1fd20*/  F2FP.SATFINITE.E5M2.F32.PACK_AB_MERGE_C R5, RZ, R186, RZ ;  /* 0x000000baff05723e */ /* 0x010fe200048060ff */
        /* <DEDUP_REMOVED lines=111> */
[----:B--2---:R-:W-:Y:S01]  /*20420*/  FMUL R2, R2, UR20 ;  /* 0x0000001402027c20 */ /* 0x004fe20008400000 */
        /* <DEDUP_REMOVED lines=8> */
[----:B------:R-:W4:Y:S01]  /*204b0*/  LDL.LU R38, [R1+0x218] ;  /* 0x0002180001267983 */ /* 0x000f220000300800 */
[----:B------:R-:W-:-:S03]  /*204c0*/  F2FP.SATFINITE.E5M2.F32.PACK_AB_MERGE_C R233, RZ, R233, RZ ;  /* 0x000000e9ffe9723e */ /* 0x000fc600048060ff */
[----:B------:R0:W-:Y:S01]  /*204d0*/  @!P1 STG.E.U8 desc[UR14][R24.64+0xa1], R3 ;  /* 0x0000a10318009986 */ /* 0x0001e2000c10110e */
[C---:B------:R-:W-:Y:S02]  /*204e0*/  ISETP.LT.OR P1, PT, R0.reuse, 0xaa, !P3 ;  /* 0x000000aa0000780c */ /* 0x040fe40005f21670 */
[----:B--2---:R-:W-:Y:S01]  /*204f0*/  F2FP.SATFINITE.E5M2.F32.PACK_AB_MERGE_C R5, RZ, R214, RZ ;  /* 0x000000d6ff05723e */ /* 0x004fe200048060ff */
[----:B------:R-:W-:Y:S01]  /*20500*/  @!P5 STG.E.U8 desc[UR14][R26.64+0xa0], R213 ;  /* 0x0000a0d51a00d986 */ /* 0x000fe2000c10110e */
[----:B------:R-:W-:-:S03]  /*20510*/  ISETP.LT.OR P5, PT, R0, 0xa9, !P2 ;  /* 0x000000a90000780c */ /* 0x000fc600057a1670 */
[----:B------:R2:W-:Y:S01]  /*20520*/  @!P6 STG.E.U8 desc[UR14][R26.64+0xa1], R5 ;  /* 0x0000a1051a00e986 */ /* 0x0005e2000c10110e */
[C---:B------:R-:W-:Y:S02]  /*20530*/  ISETP.LT.OR P6, PT, R0.reuse, 0xaa, !P2 ;  /* 0x000000aa0000780c */ /* 0x040fe400057c1670 */
[----:B0-----:R-:W-:Y:S01]  /*20540*/  F2FP.SATFINITE.E5M2.F32.PACK_AB_MERGE_C R3, RZ, R216, RZ ;  /* 0x000000d8ff03723e */ /* 0x001fe200048060ff */
[----:B------:R-:W-:Y:S01]  /*20550*/  @!P0 STG.E.U8 desc[UR14][R24.64+0xa8], R215 ;  /* 0x0000a8d718008986 */ /* 0x000fe2000c10110e */
[----:B------:R-:W-:-:S03]  /*20560*/  ISETP.LT.OR P0, PT, R0, 0xb1, !P3 ;  /* 0x000000b10000780c */ /* 0x000fc60005f01670 */
        /* <DEDUP_REMOVED lines=38> */
[----:B------:R-:W4:Y:S04]  /*207d0*/  LDL.LU R37, [R1+0x21c] ;  /* 0x00021c0001257983 */ /* 0x000f280000300800 */
[----:B------:R-:W-:Y:S01]  /*207e0*/  @!P1 STG.E.U8 desc[UR14][R24.64+0xc9], R3 ;  /* 0x0000c90318009986 */ /* 0x000fe2000c10110e */
[C---:B------:R-:W-:Y:S02]  /*207f0*/  ISETP.LT.OR P1, PT, R0.reuse, 0xd2, !P3 ;  /* 0x000000d20000780c */ /* 0x040fe40005f21670 */
[----:B--2---:R-:W-:Y:S01]  /*20800*/  F2FP.SATFINITE.E5M2.F32.PACK_AB_MERGE_C R5, RZ, R234, RZ ;  /* 0x000000eaff05723e */ /* 0x004fe200048060ff */
[----:B------:R-:W2:Y:S01]  /*20810*/  LDL.LU R36, [R1+0x220] ;  /* 0x0002200001247983 */ /* 0x000ea20000300800 */
[----:B------:R-:W-:Y:S01]  /*20820*/  F2FP.SATFINITE.E5M2.F32.PACK_AB_MERGE_C R7, RZ, R236, RZ ;  /* 0x000000ecff07723e */ /* 0x000fe200048060ff */
[----:B---3--:R-:W-:Y:S01]  /*20830*/  FMUL R4, R35, UR20 ;  /* 0x0000001423047c20 */ /* 0x008fe20008400000 */
[----:B------:R-:W-:Y:S01]  /*20840*/  F2FP.SATFINITE.E5M2.F32.PACK_AB_MERGE_C R9, RZ, R2, RZ ;  /* 0x00000002ff09723e */ /* 0x000fe200048060ff */
[----:B------:R-:W-:Y:S01]  /*20850*/  FMUL R2, R41, UR20 ;  /* 0x0000001429027c20 */ /* 0x000fe20008400000 */
[----:B------:R-:W3:Y:S04]  /*20860*/  LDL.LU R35, [R1+0x224] ;  /* 0x0002240001237983 */ /* 0x000ee80000300800 */
[----:B------:R-:W-:Y:S01]  /*20870*/  @!P0 STG.E.U8 desc[UR14][R24.64+0xc8], R231 ;  /* 0x0000c8e718008986 */ /* 0x000fe2000c10110e */
[----:B------:R-:W-:-:S03]  /*20880*/  ISETP.LT.OR P0, PT, R0, 0xd1, !P3 ;  /* 0x000000d10000780c */ /* 0x000fc60005f01670 */
[----:B------:R-:W-:Y:S01]  /*20890*/  @!P5 STG.E.U8 desc[UR14][R26.64+0xc8], R233 ;  /* 0x0000c8e91a00d986 */ /* 0x000fe2000c10110e */
[----:B------:R-:W-:-:S03]  /*208a0*/  ISETP.LT.OR P5, PT, R0, 0xd1, !P2 ;  /* 0x000000d10000780c */ /* 0x000fc600057a1670 */
[----:B------:R5:W-:Y:S01]  /*208b0*/  @!P6 STG.E.U8 desc[UR14][R26.64+0xc9], R5 ;  /* 0x0000c9051a00e986 */ /* 0x000be2000c10110e */
[----:B------:R-:W-:-:S03]  /*208c0*/  ISETP.LT.OR P6, PT, R0, 0xd2, !P2 ;  /* 0x000000d20000780c */ /* 0x000fc600057c1670 */
[----:B------:R0:W-:Y:S01]  /*208d0*/  @!P1 STG.E.U8 desc[UR14][R24.64+0xd1], R7 ;  /* 0x0000d10718009986 */ /* 0x0001e2000c10110e */
[----:B-----5:R-:W-:-:S03]  /*208e0*/  FMUL R5, R33, UR20 ;  /* 0x0000001421057c20 */ /* 0x020fc60008400000 */
[----:B------:R-:W5:Y:S01]  /*208f0*/  LDL.LU R33, [R1+0x228] ;  /* 0x0002280001217983 */ /* 0x000f620000300800 */
[----:B0-----:R-:W-:Y:S01]  /*20900*/  F2FP.SATFINITE.E5M2.F32.PACK_AB_MERGE_C R7, RZ, R2, RZ ;  /* 0x00000002ff07723e */ /* 0x001fe200048060ff */
[----:B------:R-:W-:Y:S02]  /*20910*/  FMUL R2, R32, UR20 ;  /* 0x0000001420027c20 */ /* 0x000fe40008400000 */
[----:B------:R-:W5:Y:S04]  /*20920*/  LDL.LU R41, [R1+0x22c] ;  /* 0x00022c0001297983 */ /* 0x000f680000300800 */
[----:B------:R-:W5:Y:S01]  /*20930*/  LDL.LU R32, [R1+0x230] ;  /* 0x0002300001207983 */ /* 0x000f620000300800 */
[----:B------:R-:W-:Y:S01]  /*20940*/  F2FP.SATFINITE.E5M2.F32.PACK_AB_MERGE_C R235, RZ, R235, RZ ;  /* 0x000000ebffeb723e */ /* 0x000fe200048060ff */
[----:B------:R-:W-:Y:S01]  /*20950*/  FMUL R3, R39, UR20 ;  /* 0x0000001427037c20 */ /* 0x000fe20008400000 */
[----:B------:R-:W-:Y:S01]  /*20960*/  F2FP.SATFINITE.E5M2.F32.PACK_AB_MERGE_C R237, RZ, R237, RZ ;  /* 0x000000edffed723e */ /* 0x000fe200048060ff */
[----:B------:R-:W5:Y:S04]  /*20970*/  LDL.LU R39, [R1+0x234] ;  /* 0x0002340001277983 */ /* 0x000f680000300800 */
[----:B------:R-:W-:Y:S01]  /*20980*/  @!P0 STG.E.U8 desc[UR14][R24.64+0xd0], R235 ;  /* 0x0000d0eb18008986 */ /* 0x000fe2000c10110e */
[----:B------:R-:W-:-:S02]  /*20990*/  ISETP.LT.OR P0, PT, R0, 0xd9, !P3 ;  /* 0x000000d90000780c */ /* 0x000fc40005f01670 */
[C---:B------:R-:W-:Y:S01]  /*209a0*/  ISETP.LT.OR P1, PT, R0.reuse, 0xda, !P3 ;  /* 0x000000da0000780c */ /* 0x040fe20005f21670 */
[----:B------:R-:W-:Y:S01]  /*209b0*/  @!P5 STG.E.U8 desc[UR14][R26.64+0xd0], R237 ;  /* 0x0000d0ed1a00d986 */ /* 0x000fe2000c10110e */
[----:B------:R-:W-:Y:S02]  /*209c0*/  ISETP.LT.OR P5, PT, R0, 0xd9, !P2 ;  /* 0x000000d90000780c */ /* 0x000fe400057a1670 */
[----:B------:R-:W-:Y:S01]  /*209d0*/  F2FP.SATFINITE.E5M2.F32.PACK_AB_MERGE_C R11, RZ, R3, RZ ;  /* 0x00000003ff0b723e */ /* 0x000fe200048060ff */
[----:B------:R0:W-:Y:S01]  /*209e0*/  @!P6 STG.E.U8 desc[UR14][R26.64+0xd1], R9 ;  /* 0x0000d1091a00e986 */ /* 0x0001e2000c10110e */
[----:B------:R-:W-:-:S05]  /*209f0*/  F2FP.SATFINITE.E5M2.F32.PACK_AB_MERGE_C R13, RZ, R4, RZ ;  /* 0x00000004ff0d723e */ /* 0x000fca00048060ff */
[----:B------:R1:W-:Y:S01]  /*20a00*/  @!P0 STG.E.U8 desc[UR14][R24.64+0xd8], R7 ;  /* 0x0000d80718008986 */ /* 0x0003e2000c10110e */
[----:B0-----:R-:W-:-:S03]  /*20a10*/  F2FP.SATFINITE.E5M2.F32.PACK_AB_MERGE_C R9, RZ, R5, RZ ;  /* 0x00000005ff09723e */ /* 0x001fc600048060ff */
[----:B------:R0:W-:Y:S01]  /*20a20*/  @!P1 STG.E.U8 desc[UR14][R24.64+0xd9], R11 ;  /* 0x0000d90b18009986 */ /* 0x0001e2000c10110e */
[----:B-1----:R-:W-:-:S03]  /*20a30*/  F2FP.SATFINITE.E5M2.F32.PACK_AB_MERGE_C R7, RZ, R2, RZ ;  /* 0x00000002ff07723e */ /* 0x002fc600048060ff */
[----:B------:R1:W-:Y:S01]  /*20a40*/  @!P5 STG.E.U8 desc[UR14][R26.64+0xd8], R13 ;  /* 0x0000d80d1a00d986 */ /* 0x0003e2000c10110e */
[----:B----4-:R-:W-:-:S03]  /*20a50*/  FMUL R3, R38, UR20 ;  /* 0x0000001426037c20 */ /* 0x010fc60008400000 */
[----:B------:R-:W4:Y:S02]  /*20a60*/  LDL.LU R38, [R1+0x238] ;  /* 0x0002380001267983 */ /* 0x000f240000300800 */
[----:B0-----:R-:W-:Y:S01]  /*20a70*/  F2FP.SATFINITE.E5M2.F32.PACK_AB_MERGE_C R11, RZ, R3, RZ ;  /* 0x00000003ff0b723e */ /* 0x001fe200048060ff */
[----:B------:R-:W-:Y:S02]  /*20a80*/  FMUL R4, R37, UR20 ;  /* 0x0000001425047c20 */ /* 0x000fe40008400000 */
[----:B------:R-:W4:Y:S01]  /*20a90*/  LDL.LU R37, [R1+0x23c] ;  /* 0x00023c0001257983 */ /* 0x000f220000300800 */
[----:B--2---:R-:W-:-:S03]  /*20aa0*/  FMUL R5, R36, UR20 ;  /* 0x0000001424057c20 */ /* 0x004fc60008400000 */
[----:B------:R-:W2:Y:S01]  /*20ab0*/  LDL.LU R36, [R1+0x240] ;  /* 0x0002400001247983 */ /* 0x000ea20000300800 */
[----:B---3--:R-:W-:-:S03]  /*20ac0*/  FMUL R2, R35, UR20 ;  /* 0x0000001423027c20 */ /* 0x008fc60008400000 */
[----:B------:R-:W3:Y:S01]  /*20ad0*/  LDL.LU R35, [R1+0x244] ;  /* 0x0002440001237983 */ /* 0x000ee20000300800 */
[----:B-1----:R-:W-:Y:S01]  /*20ae0*/  F2FP.SATFINITE.E5M2.F32.PACK_AB_MERGE_C R13, RZ, R4, RZ ;  /* 0x00000004ff0d723e */ /* 0x002fe200048060ff */
[----:B-----5:R-:W-:Y:S02]  /*20af0*/  FMUL R3, R33, UR20 ;  /* 0x0000001421037c20 */ /* 0x020fe40008400000 */
[----:B------:R-:W5:Y:S01]  /*20b00*/  LDL.LU R33, [R1+0x248] ;  /* 0x0002480001217983 */ /* 0x000f620000300800 */
[----:B------:R-:W-:-:S03]  /*20b10*/  FMUL R4, R32, UR20 ;  /* 0x0000001420047c20 */ /* 0x000fc60008400000 */
[----:B------:R-:W5:Y:S01]  /*20b20*/  LDL.LU R32, [R1+0x24c] ;  /* 0x00024c0001207983 */ /* 0x000f620000300800 */
[C---:B------:R-:W-:Y:S02]  /*20b30*/  ISETP.LT.OR P6, PT, R0.reuse, 0xda, !P2 ;  /* 0x000000da0000780c */ /* 0x040fe400057c1670 */
[C---:B------:R-:W-:Y:S02]  /*20b40*/  ISETP.LT.OR P5, PT, R0.reuse, 0xe1, !P3 ;  /* 0x000000e10000780c */ /* 0x040fe40005fa1670 */
[C---:B------:R-:W-:Y:S02]  /*20b50*/  ISETP.LT.OR P1, PT, R0.reuse, 0xe2, !P2 ;  /* 0x000000e20000780c */ /* 0x040fe40005721670 */
[----:B------:R-:W-:-:S07]  /*20b60*/  ISETP.LT.OR P0, PT, R0, 0xe1, !P2 ;  /* 0x000000e10000780c */ /* 0x000fce0005701670 */
[----:B------:R0:W-:Y:S01]  /*20b70*/  @!P6 STG.E.U8 desc[UR14][R26.64+0xd9], R9 ;  /* 0x0000d9091a00e986 */ /* 0x0001e2000c10110e */
[----:B------:R-:W-:Y:S02]  /*20b80*/  ISETP.LT.OR P6, PT, R0, 0xe2, !P3 ;  /* 0x000000e20000780c */ /* 0x000fe40005fc1670 */
[----:B------:R-:W-:Y:S01]  /*20b90*/  F2FP.SATFINITE.E5M2.F32.PACK_AB_MERGE_C R5, RZ, R5, RZ ;  /* 0x00000005ff05723e */ /* 0x000fe200048060ff */
[----:B------:R-:W-:Y:S01]  /*20ba0*/  @!P5 STG.E.U8 desc[UR14][R24.64+0xe0], R7 ;  /* 0x0000e0071800d986 */ /* 0x000fe2000c10110e */
[----:B0-----:R-:W-:Y:S01]  /*20bb0*/  F2FP.SATFINITE.E5M2.F32.PACK_AB_MERGE_C R9, RZ, R2, RZ ;  /* 0x00000002ff09723e */ /* 0x001fe200048060ff */
[----:B------:R-:W-:-:S08]  /*20bc0*/  FMUL R2, R41, UR20 ;  /* 0x0000001429027c20 */ /* 0x000fd00008400000 */
[----:B------:R-:W-:Y:S01]  /*20bd0*/  @!P6 STG.E.U8 desc[UR14][R24.64+0xe1], R11 ;  /* 0x0000e10b1800e986 */ /* 0x000fe2000c10110e */
[----:B------:R-:W-:-:S03]  /*20be0*/  ISETP.LT.OR P6, PT, R0, 0xe9, !P3 ;  /* 0x000000e90000780c */ /* 0x000fc60005fc1670 */
[----:B------:R0:W-:Y:S04]  /*20bf0*/  @!P1 STG.E.U8 desc[UR14][R26.64+0xe1], R5 ;  /* 0x0000e1051a009986 */ /* 0x0001e8000c10110e */
[----:B------:R-:W5:Y:S01]  /*20c00*/  LDL.LU R41, [R1+0x250] ;  /* 0x0002500001297983 */ /* 0x000f620000300800 */
[----:B------:R-:W-:-:S03]  /*20c10*/  ISETP.LT.OR P5, PT, R0, 0xea, !P2 ;  /* 0x000000ea0000780c */ /* 0x000fc600057a1670 */
[----:B------:R1:W-:Y:S01]  /*20c20*/  @!P0 STG.E.U8 desc[UR14][R26.64+0xe0], R13 ;  /* 0x0000e00d1a008986 */ /* 0x0003e2000c10110e */
[----:B0-----:R-:W-:Y:S01]  /*20c30*/  F2FP.SATFINITE.E5M2.F32.PACK_AB_MERGE_C R5, RZ, R2, RZ ;  /* 0x00000002ff05723e */ /* 0x001fe200048060ff */
[----:B------:R-:W-:Y:S02]  /*20c40*/  FMUL R2, R39, UR20 ;  /* 0x0000001427027c20 */ /* 0x000fe40008400000 */
[----:B------:R-:W5:Y:S01]  /*20c50*/  LDL.LU R39, [R1+0x254] ;  /* 0x0002540001277983 */ /* 0x000f620000300800 */
[----:B------:R-:W-:Y:S02]  /*20c60*/  ISETP.LT.OR P0, PT, R0, 0xea, !P3 ;  /* 0x000000ea0000780c */ /* 0x000fe40005f01670 */
[----:B------:R-:W-:Y:S02]  /*20c70*/  F2FP.SATFINITE.E5M2.F32.PACK_AB_MERGE_C R7, RZ, R3, RZ ;  /* 0x00000003ff07723e */ /* 0x000fe400048060ff */
[----:B------:R-:W-:Y:S02]  /*20c80*/  F2FP.SATFINITE.E5M2.F32.PACK_AB_MERGE_C R11, RZ, R4, RZ ;  /* 0x00000004ff0b723e */ /* 0x000fe400048060ff */
[----:B-1----:R-:W-:Y:S01]  /*20c90*/  F2FP.SATFINITE.E5M2.F32.PACK_AB_MERGE_C R13, RZ, R2, RZ ;  /* 0x00000002ff0d723e */ /* 0x002fe200048060ff */
[----:B------:R-:W-:Y:S06]  /*20ca0*/  @!P6 STG.E.U8 desc[UR14][R24.64+0xe8], R9 ;  /* 0x0000e8091800e986 */ /* 0x000fec000c10110e */
[----:B------:R0:W-:Y:S04]  /*20cb0*/  @!P0 STG.E.U8 desc[UR14][R24.64+0xe9], R7 ;  /* 0x0000e90718008986 */ /* 0x0001e8000c10110e */
[----:B------:R1:W-:Y:S01]  /*20cc0*/  @!P5 STG.E.U8 desc[UR14][R26.64+0xe9], R11 ;  /* 0x0000e90b1a00d986 */ /* 0x0003e2000c10110e */
[----:B----4-:R-:W-:-:S03]  /*20cd0*/  FMUL R3, R38, UR20 ;  /* 0x0000001426037c20 */ /* 0x010fc60008400000 */
[----:B------:R-:W4:Y:S02]  /*20ce0*/  LDL.LU R38, [R1+0x258] ;  /* 0x0002580001267983 */ /* 0x000f240000300800 */
[----:B0-----:R-:W-:Y:S01]  /*20cf0*/  F2FP.SATFINITE.E5M2.F32.PACK_AB_MERGE_C R7, RZ, R3, RZ ;  /* 0x00000003ff07723e */ /* 0x001fe200048060ff */
[----:B------:R-:W-:Y:S02]  /*20d00*/  FMUL R4, R37, UR20 ;  /* 0x0000001425047c20 */ /* 0x000fe40008400000 */
[----:B------:R-:W4:Y:S01]  /*20d10*/  LDL.LU R37, [R1+0x25c] ;  /* 0x00025c0001257983 */ /* 0x000f220000300800 */
[----:B--2---:R-:W-:-:S03]  /*20d20*/  FMUL R2, R36, UR20 ;  /* 0x0000001424027c20 */ /* 0x004fc60008400000 */
[----:B------:R-:W2:Y:S02]  /*20d30*/  LDL.LU R36, [R1+0x260] ;  /* 0x0002600001247983 */ /* 0x000ea40000300800 */
[----:B------:R-:W-:Y:S01]  /*20d40*/  F2FP.SATFINITE.E5M2.F32.PACK_AB_MERGE_C R9, RZ, R2, RZ ;  /* 0x00000002ff09723e */ /* 0x000fe200048060ff */
[----:B---3--:R-:W-:Y:S02]  /*20d50*/  FMUL R2, R35, UR20 ;  /* 0x0000001423027c20 */ /* 0x008fe40008400000 */
[----:B------:R-:W3:Y:S03]  /*20d60*/  LDL.LU R35, [R1+0x264] ;  /* 0x0002640001237983 */ /* 0x000ee60000300800 */
        /* <DEDUP_REMOVED lines=10> */
[----:B------:R-:W-:-:S03]  /*20e10*/  ISETP.LT.OR P1, PT, R0, 0xf1, !P2 ;  /* 0x000000f10000780c */ /* 0x000fc60005721670 */
[----:B------:R1:W-:Y:S01]  /*20e20*/  @!P6 STG.E.U8 desc[UR14][R24.64+0xf0], R13 ;  /* 0x0000f00d1800e986 */ /* 0x0003e2000c10110e */
[----:B------:R-:W-:-:S03]  /*20e30*/  ISETP.LT.OR P6, PT, R0, 0xf9, !P3 ;  /* 0x000000f90000780c */ /* 0x000fc60005fc1670 */
[----:B------:R1:W-:Y:S01]  /*20e40*/  @!P0 STG.E.U8 desc[UR14][R24.64+0xf1], R7 ;  /* 0x0000f10718008986 */ /* 0x0003e2000c10110e */
[----:B------:R-:W-:Y:S02]  /*20e50*/  ISETP.LT.OR P3, PT, R0, 0xfa, !P3 ;  /* 0x000000fa0000780c */ /* 0x000fe40005f61670 */
[----:B0-----:R-:W-:Y:S02]  /*20e60*/  F2FP.SATFINITE.E5M2.F32.PACK_AB_MERGE_C R5, RZ, R4, RZ ;  /* 0x00000004ff05723e */ /* 0x001fe400048060ff */
[----:B-1----:R-:W-:Y:S02]  /*20e70*/  F2FP.SATFINITE.E5M2.F32.PACK_AB_MERGE_C R13, RZ, R3, RZ ;  /* 0x00000003ff0d723e */ /* 0x002fe400048060ff */
[----:B------:R-:W-:Y:S01]  /*20e80*/  F2FP.SATFINITE.E5M2.F32.PACK_AB_MERGE_C R7, RZ, R2, RZ ;  /* 0x00000002ff07723e */ /* 0x000fe200048060ff */
[----:B------:R-:W-:Y:S02]  /*20e90*/  FMUL R2, R41, UR20 ;  /* 0x0000001429027c20 */ /* 0x000fe40008400000 */
[----:B------:R-:W5:Y:S04]  /*20ea0*/  LDL.LU R41, [R1+0x270] ;  /* 0x0002700001297983 */ /* 0x000f680000300800 */
[----:B------:R0:W-:Y:S01]  /*20eb0*/  @!P5 STG.E.U8 desc[UR14][R26.64+0xf1], R9 ;  /* 0x0000f1091a00d986 */ /* 0x0001e2000c10110e */
[----:B------:R-:W-:-:S03]  /*20ec0*/  FMUL R3, R39, UR20 ;  /* 0x0000001427037c20 */ /* 0x000fc60008400000 */
[----:B------:R-:W5:Y:S01]  /*20ed0*/  LDL.LU R39, [R1+0x274] ;  /* 0x0002740001277983 */ /* 0x000f620000300800 */
[----:B------:R-:W-:-:S03]  /*20ee0*/  ISETP.LT.OR P5, PT, R0, 0xf9, !P2 ;  /* 0x000000f90000780c */ /* 0x000fc600057a1670 */
[----:B------:R-:W-:Y:S01]  /*20ef0*/  @!P1 STG.E.U8 desc[UR14][R26.64+0xf0], R5 ;  /* 0x0000f0051a009986 */ /* 0x000fe2000c10110e */
[----:B0-----:R-:W-:-:S03]  /*20f00*/  F2FP.SATFINITE.E5M2.F32.PACK_AB_MERGE_C R9, RZ, R2, RZ ;  /* 0x00000002ff09723e */ /* 0x001fc600048060ff */
[----:B------:R0:W-:Y:S04]  /*20f10*/  @!P6 STG.E.U8 desc[UR14][R24.64+0xf8], R11 ;  /* 0x0000f80b1800e986 */ /* 0x0001e8000c10110e */
[----:B------:R1:W-:Y:S01]  /*20f20*/  @!P3 STG.E.U8 desc[UR14][R24.64+0xf9], R13 ;  /* 0x0000f90d1800b986 */ /* 0x0003e2000c10110e */
[----:B0-----:R-:W-:-:S03]  /*20f30*/  F2FP.SATFINITE.E5M2.F32.PACK_AB_MERGE_C R11, RZ, R3, RZ ;  /* 0x00000003ff0b723e */ /* 0x001fc600048060ff */
[----:B------:R0:W-:Y:S01]  /*20f40*/  @!P5 STG.E.U8 desc[UR14][R26.64+0xf8], R7 ;  /* 0x0000f8071a00d986 */ /* 0x0001e2000c10110e */
[----:B----4-:R-:W-:-:S03]  /*20f50*/  FMUL R4, R38, UR20 ;  /* 0x0000001426047c20 */ /* 0x010fc60008400000 */
[----:B------:R-:W4:Y:S02]  /*20f60*/  LDL.LU R38, [R1+0x278] ;  /* 0x0002780001267983 */ /* 0x000f240000300800 */
[----:B-1----:R-:W-:Y:S01]  /*20f70*/  F2FP.SATFINITE.E5M2.F32.PACK_AB_MERGE_C R13, RZ, R4, RZ ;  /* 0x00000004ff0d723e */ /* 0x002fe200048060ff */
[----:B------:R-:W-:Y:S02]  /*20f80*/  FMUL R5, R37, UR20 ;  /* 0x0000001425057c20 */ /* 0x000fe40008400000 */
[----:B------:R-:W4:Y:S01]  /*20f90*/  LDL.LU R37, [R1+0x27c] ;  /* 0x00027c0001257983 */ /* 0x000f220000300800 */
[----:B--2---:R-:W-:-:S03]  /*20fa0*/  FMUL R2, R36, UR20 ;  /* 0x0000001424027c20 */ /* 0x004fc60008400000 */
[----:B------:R-:W2:Y:S01]  /*20fb0*/  LDL.LU R36, [R1+0x280] ;  /* 0x0002800001247983 */ /* 0x000ea20000300800 */
[----:B---3--:R-:W-:-:S03]  /*20fc0*/  FMUL R3, R35, UR20 ;  /* 0x0000001423037c20 */ /* 0x008fc60008400000 */
[----:B------:R-:W3:Y:S01]  /*20fd0*/  LDL.LU R35, [R1+0x284] ;  /* 0x0002840001237983 */ /* 0x000ee20000300800 */
[----:B0-----:R-:W-:Y:S01]  /*20fe0*/  F2FP.SATFINITE.E5M2.F32.PACK_AB_MERGE_C R7, RZ, R2, RZ ;  /* 0x00000002ff07723e */ /* 0x001fe200048060ff */
[----:B-----5:R-:W-:Y:S02]  /*20ff0*/  FMUL R4, R33, UR20 ;  /* 0x0000001421047c20 */ /* 0x020fe40008400000 */
[----:B------:R-:W5:Y:S01]  /*21000*/  LDL.LU R33, [R1+0x288] ;  /* 0x0002880001217983 */ /* 0x000f620000300800 */
[----:B------:R-:W-:-:S03]  /*21010*/  FMUL R2, R32, UR20 ;  /* 0x0000001420027c20 */ /* 0x000fc60008400000 */
[----:B------:R-:W5:Y:S01]  /*21020*/  LDL.LU R32, [R1+0x28c] ;  /* 0x00028c0001207983 */ /* 0x000f620000300800 */
[----:B------:R-:W-:Y:S02]  /*21030*/  ISETP.GE.AND P1, PT, R34, 0x81, PT ;  /* 0x000000812200780c */ /* 0x000fe40003f26270 */
[C---:B------:R-:W-:Y:S02]  /*21040*/  ISETP.LT.OR P2, PT, R0.reuse, 0xfa, !P2 ;  /* 0x000000fa0000780c */ /* 0x040fe40005741670 */
[C---:B------:R-:W-:Y:S02]  /*21050*/  ISETP.LT.OR P6, PT, R0.reuse, 0x1, !P1 ;  /* 0x000000010000780c */ /* 0x040fe40004fc1670 */
[----:B------:R-:W-:Y:S02]  /*21060*/  ISETP.LT.OR P3, PT, R0, 0x2, !P1 ;  /* 0x000000020000780c */ /* 0x000fe40004f61670 */
[----:B------:R-:W-:-:S07]  /*21070*/  ISETP.GE.AND P0, PT, R34, 0x89, PT ;  /* 0x000000892200780c */ /* 0x000fce0003f06270 */
[----:B------:R0:W-:Y:S04]  /*21080*/  @!P2 STG.E.U8 desc[UR14][R26.64+0xf9], R9 ;  /* 0x0000f9091a00a986 */ /* 0x0001e8000c10110e */
[----:B------:R-:W-:Y:S01]  /*21090*/  @!P6 STG.E.U8 desc[UR14][R30.64], R11 ;  /* 0x0000000b1e00e986 */ /* 0x000fe2000c10110e */
[C---:B------:R-:W-:Y:S02]  /*210a0*/  ISETP.LT.OR P6, PT, R0.reuse, 0x2, !P0 ;  /* 0x000000020000780c */ /* 0x040fe400047c1670 */
[C---:B------:R-:W-:Y:S01]  /*210b0*/  ISETP.LT.OR P5, PT, R0.reuse, 0x1, !P0 ;  /* 0x000000010000780c */ /* 0x040fe200047a1670 */
[----:B------:R1:W-:Y:S01]  /*210c0*/  @!P3 STG.E.U8 desc[UR14][R30.64+0x1], R13 ;  /* 0x0000010d1e00b986 */ /* 0x0003e2000c10110e */
[----:B------:R-:W-:Y:S02]  /*210d0*/  ISETP.LT.OR P2, PT, R0, 0xa, !P1 ;  /* 0x0000000a0000780c */ /* 0x000fe40004f41670 */
[----:B0-----:R-:W-:-:S02]  /*210e0*/  F2FP.SATFINITE.E5M2.F32.PACK_AB_MERGE_C R9, RZ, R3, RZ ;  /* 0x00000003ff09723e */ /* 0x001fc400048060ff */
[----:B------:R-:W-:Y:S01]  /*210f0*/  ISETP.LT.OR P3, PT, R0, 0x9, !P1 ;  /* 0x000000090000780c */ /* 0x000fe20004f61670 */
[----:B------:R-:W-:Y:S01]  /*21100*/  FMUL R3, R41, UR20 ;  /* 0x0000001429037c20 */ /* 0x000fe20008400000 */
[----:B-1----:R-:W-:Y:S01]  /*21110*/  F2FP.SATFINITE.E5M2.F32.PACK_AB_MERGE_C R13, RZ, R2, RZ ;  /* 0x00000002ff0d723e */ /* 0x002fe200048060ff */
[----:B------:R-:W5:Y:S01]  /*21120*/  LDL.LU R41, [R1+0x290] ;  /* 0x0002900001297983 */ /* 0x000f620000300800 */
[----:B------:R-:W-:Y:S02]  /*21130*/  F2FP.SATFINITE.E5M2.F32.PACK_AB_MERGE_C R5, RZ, R5, RZ ;  /* 0x00000005ff05723e */ /* 0x000fe400048060ff */
[----:B------:R-:W-:Y:S01]  /*21140*/  F2FP.SATFINITE.E5M2.F32.PACK_AB_MERGE_C R11, RZ, R4, RZ ;  /* 0x00000004ff0b723e */ /* 0x000fe200048060ff */
[----:B------:R0:W-:Y:S01]  /*21150*/  @!P6 STG.E.U8 desc[UR14][R28.64+0x1], R7 ;  /* 0x000001071c00e986 */ /* 0x0001e2000c10110e */
[----:B------:R-:W-:-:S03]  /*21160*/  FMUL R2, R39, UR20 ;  /* 0x0000001427027c20 */ /* 0x000fc60008400000 */
[----:B------:R-:W5:Y:S01]  /*21170*/  LDL.LU R39, [R1+0x294] ;  /* 0x0002940001277983 */ /* 0x000f620000300800 */
[----:B------:R-:W-:Y:S02]  /*21180*/  ISETP.LT.OR P6, PT, R0, 0xa, !P0 ;  /* 0x0000000a0000780c */ /* 0x000fe400047c1670 */
[----:B0-----:R-:W-:Y:S01]  /*21190*/  F2FP.SATFINITE.E5M2.F32.PACK_AB_MERGE_C R7, RZ, R2, RZ ;  /* 0x00000002ff07723e */ /* 0x001fe200048060ff */
[----:B------:R0:W-:Y:S04]  /*211a0*/  @!P5 STG.E.U8 desc[UR14][R28.64], R5 ;  /* 0x000000051c00d986 */ /* 0x0001e8000c10110e */
[----:B------:R-:W-:Y:S04]  /*211b0*/  @!P2 STG.E.U8 desc[UR14][R30.64+0x9], R11 ;  /* 0x0000090b1e00a986 */ /* 0x000fe8000c10110e */
[----:B------:R1:W-:Y:S01]  /*211c0*/  @!P3 STG.E.U8 desc[UR14][R30.64+0x8], R9 ;  /* 0x000008091e00b986 */ /* 0x0003e2000c10110e */
[----:B0-----:R-:W-:-:S05]  /*211d0*/  F2FP.SATFINITE.E5M2.F32.PACK_AB_MERGE_C R5, RZ, R3, RZ ;  /* 0x00000003ff05723e */ /* 0x001fca00048060ff */
[----:B------:R0:W-:Y:S01]  /*211e0*/  @!P6 STG.E.U8 desc[UR14][R28.64+0x9], R5 ;  /* 0x000009051c00e986 */ /* 0x0001e2000c10110e */
[----:B----4-:R-:W-:-:S03]  /*211f0*/  FMUL R4, R38, UR20 ;  /* 0x0000001426047c20 */ /* 0x010fc60008400000 */
[----:B------:R-:W4:Y:S02]  /*21200*/  LDL.LU R38, [R1+0x298] ;  /* 0x0002980001267983 */ /* 0x000f240000300800 */
[----:B-1----:R-:W-:Y:S01]  /*21210*/  F2FP.SATFINITE.E5M2.F32.PACK_AB_MERGE_C R9, RZ, R4, RZ ;  /* 0x00000004ff09723e */ /* 0x002fe200048060ff */
[----:B------:R-:W-:Y:S02]  /*21220*/  FMUL R2, R37, UR20 ;  /* 0x0000001425027c20 */ /* 0x000fe40008400000 */
[----:B------:R-:W4:Y:S03]  /*21230*/  LDL.LU R37, [R1+0x29c] ;  /* 0x00029c0001257983 */ /* 0x000f260000300800 */
[----:B------:R-:W-:Y:S01]  /*21240*/  F2FP.SATFINITE.E5M2.F32.PACK_AB_MERGE_C R11, RZ, R2, RZ ;  /* 0x00000002ff0b723e */ /* 0x000fe200048060ff */
[----:B--2---:R-:W-:Y:S02]  /*21250*/  FMUL R2, R36, UR20 ;  /* 0x0000001424027c20 */ /* 0x004fe40008400000 */
[----:B------:R-:W2:Y:S01]  /*21260*/  LDL.LU R36, [R1+0x2a0] ;  /* 0x0002a00001247983 */ /* 0x000ea20000300800 */
[----:B---3--:R-:W-:-:S03]  /*21270*/  FMUL R3, R35, UR20 ;  /* 0x0000001423037c20 */ /* 0x008fc60008400000 */
[----:B------:R-:W3:Y:S01]  /*21280*/  LDL.LU R35, [R1+0x2a4] ;  /* 0x0002a40001237983 */ /* 0x000ee20000300800 */
[----:B-----5:R-:W-:-:S03]  /*21290*/  FMUL R4, R33, UR20 ;  /* 0x0000001421047c20 */ /* 0x020fc60008400000 */
[----:B------:R-:W5:Y:S01]  /*212a0*/  LDL.LU R33, [R1+0x2a8] ;  /* 0x0002a80001217983 */ /* 0x000f620000300800 */
[----:B0-----:R-:W-:-:S03]  /*212b0*/  FMUL R5, R32, UR20 ;  /* 0x0000001420057c20 */ /* 0x001fc60008400000 */
[----:B------:R-:W5:Y:S01]  /*212c0*/  LDL.LU R32, [R1+0x2ac] ;  /* 0x0002ac0001207983 */ /* 0x000f620000300800 */
[C---:B------:R-:W-:Y:S02]  /*212d0*/  ISETP.LT.OR P5, PT, R0.reuse, 0x9, !P0 ;  /* 0x000000090000780c */ /* 0x040fe400047a1670 */
[C---:B------:R-:W-:Y:S02]  /*212e0*/  ISETP.LT.OR P3, PT, R0.reuse, 0x11, !P1 ;  /* 0x000000110000780c */ /* 0x040fe40004f61670 */
[C---:B------:R-:W-:Y:S02]  /*212f0*/  ISETP.LT.OR P2, PT, R0.reuse, 0x12, !P1 ;  /* 0x000000120000780c */ /* 0x040fe40004f41670 */
[----:B------:R-:W-:-:S07]  /*21300*/  ISETP.LT.OR P6, PT, R0, 0x12, !P0 ;  /* 0x000000120000780c */ /* 0x000fce00047c1670 */
[----:B------:R-:W-:Y:S01]  /*21310*/  @!P5 STG.E.U8 desc[UR14][R28.64+0x8], R13 ;  /* 0x0000080d1c00d986 */ /* 0x000fe2000c10110e */
[----:B------:R-:W-:-:S03]  /*21320*/  ISETP.LT.OR P5, PT, R0, 0x11, !P0 ;  /* 0x000000110000780c */ /* 0x000fc600047a1670 */
[----:B------:R0:W-:Y:S01]  /*21330*/  @!P3 STG.E.U8 desc[UR14][R30.64+0x10], R7 ;  /* 0x000010071e00b986 */ /* 0x0001e2000c10110e */
[----:B------:R-:W-:-:S03]  /*21340*/  ISETP.LT.OR P3, PT, R0, 0x19, !P1 ;  /* 0x000000190000780c */ /* 0x000fc60004f61670 */
[----:B------:R1:W-:Y:S01]  /*21350*/  @!P2 STG.E.U8 desc[UR14][R30.64+0x11], R9 ;  /* 0x000011091e00a986 */ /* 0x0003e2000c10110e */
[----:B------:R-:W-:Y:S02]  /*21360*/  ISETP.LT.OR P2, PT, R0, 0x1a, !P1 ;  /* 0x0000001a0000780c */ /* 0x000fe40004f41670 */
[----:B0-----:R-:W-:Y:S02]  /*21370*/  F2FP.SATFINITE.E5M2.F32.PACK_AB_MERGE_C R7, RZ, R2, RZ ;  /* 0x00000002ff07723e */ /* 0x001fe400048060ff */
[----:B-1----:R-:W-:Y:S01]  /*21380*/  F2FP.SATFINITE.E5M2.F32.PACK_AB_MERGE_C R9, RZ, R3, RZ ;  /* 0x00000003ff09723e */ /* 0x002fe200048060ff */
[----:B------:R-:W-:Y:S02]  /*21390*/  FMUL R2, R41, UR20 ;  /* 0x0000001429027c20 */ /* 0x000fe40008400000 */
[----:B------:R-:W5:Y:S01]  /*213a0*/  LDL.LU R41, [R1+0x2b0] ;  /* 0x0002b00001297983 */ /* 0x000f620000300800 */
[----:B------:R-:W-:-:S03]  /*213b0*/  F2FP.SATFINITE.E5M2.F32.PACK_AB_MERGE_C R13, RZ, R4, RZ ;  /* 0x00000004ff0d723e */ /* 0x000fc600048060ff */
[----:B------:R0:W-:Y:S01]  /*213c0*/  @!P6 STG.E.U8 desc[UR14][R28.64+0x11], R7 ;  /* 0x000011071c00e986 */ /* 0x0001e2000c10110e */
[----:B------:R-:W-:-:S03]  /*213d0*/  FMUL R3, R39, UR20 ;  /* 0x0000001427037c20 */ /* 0x000fc60008400000 */
[----:B------:R-:W5:Y:S01]  /*213e0*/  LDL.LU R39, [R1+0x2b4] ;  /* 0x0002b40001277983 */ /* 0x000f620000300800 */
[----:B------:R-:W-:Y:S02]  /*213f0*/  ISETP.LT.OR P6, PT, R0, 0x1a, !P0 ;  /* 0x0000001a0000780c */ /* 0x000fe400047c1670 */
[----:B0-----:R-:W-:Y:S01]  /*21400*/  F2FP.SATFINITE.E5M2.F32.PACK_AB_MERGE_C R7, RZ, R2, RZ ;  /* 0x00000002ff07723e */ /* 0x001fe200048060ff */
[----:B------:R-:W-:Y:S04]  /*21410*/  @!P5 STG.E.U8 desc[UR14][R28.64+0x10], R11 ;  /* 0x0000100b1c00d986 */ /* 0x000fe8000c10110e */
[----:B------:R0:W-:Y:S04]  /*21420*/  @!P3 STG.E.U8 desc[UR14][R30.64+0x18], R9 ;  /* 0x000018091e00b986 */ /* 0x0001e8000c10110e */
[----:B------:R1:W-:Y:S01]  /*21430*/  @!P2 STG.E.U8 desc[UR14][R30.64+0x19], R13 ;  /* 0x0000190d1e00a986 */ /* 0x0003e2000c10110e */
[----:B0-----:R-:W-:-:S03]  /*21440*/  F2FP.SATFINITE.E5M2.F32.PACK_AB_MERGE_C R9, RZ, R3, RZ ;  /* 0x00000003ff09723e */ /* 0x001fc600048060ff */
[----:B------:R0:W-:Y:S01]  /*21450*/  @!P6 STG.E.U8 desc[UR14][R28.64+0x19], R7 ;  /* 0x000019071c00e986 */ /* 0x0001e2000c10110e */
[----:B----4-:R-:W-:-:S03]  /*21460*/  FMUL R4, R38, UR20 ;  /* 0x0000001426047c20 */ /* 0x010fc60008400000 */
[----:B------:R-:W4:Y:S02]  /*21470*/  LDL.LU R38, [R1+0x2b8] ;  /* 0x0002b80001267983 */ /* 0x000f240000300800 */
[----:B------:R-:W-:Y:S01]  /*21480*/  F2FP.SATFINITE.E5M2.F32.PACK_AB_MERGE_C R11, RZ, R4, RZ ;  /* 0x00000004ff0b723e */ /* 0x000fe200048060ff */
[----:B------:R-:W-:Y:S02]  /*21490*/  FMUL R2, R37, UR20 ;  /* 0x0000001425027c20 */ /* 0x000fe40008400000 */
[----:B------:R-:W4:Y:S03]  /*214a0*/  LDL.LU R37, [R1+0x2bc] ;  /* 0x0002bc0001257983 */ /* 0x000f260000300800 */
[----:B-1----:R-:W-:Y:S01]  /*214b0*/  F2FP.SATFINITE.E5M2.F32.PACK_AB_MERGE_C R13, RZ, R2, RZ ;  /* 0x00000002ff0d723e */ /* 0x002fe200048060ff */
[----:B--2---:R-:W-:Y:S02]  /*214c0*/  FMUL R3, R36, UR20 ;  /* 0x0000001424037c20 */ /* 0x004fe40008400000 */
[----:B------:R-:W2:Y:S01]  /*214d0*/  LDL.LU R36, [R1+0x2c0] ;  /* 0x0002c00001247983 */ /* 0x000ea20000300800 */
[----:B---3--:R-:W-:-:S03]  /*214e0*/  FMUL R2, R35, UR20 ;  /* 0x0000001423027c20 */ /* 0x008fc60008400000 */
[----:B------:R-:W3:Y:S02]  /*214f0*/  LDL.LU R35, [R1+0x2c4] ;  /* 0x0002c40001237983 */ /* 0x000ee40000300800 */
[----:B0-----:R-:W-:Y:S01]  /*21500*/  F2FP.SATFINITE.E5M2.F32.PACK_AB_MERGE_C R7, RZ, R2, RZ ;  /* 0x00000002ff07723e */ /* 0x001fe200048060ff */
[----:B-----5:R-:W-:Y:S02]  /*21510*/  FMUL R4, R33, UR20 ;  /* 0x0000001421047c20 */ /* 0x020fe40008400000 */
[----:B------:R-:W5:Y:S01]  /*21520*/  LDL.LU R33, [R1+0x2c8] ;  /* 0x0002c80001217983 */ /* 0x000f620000300800 */
[----:B------:R-:W-:-:S03]  /*21530*/  FMUL R2, R32, UR20 ;  /* 0x0000001420027c20 */ /* 0x000fc60008400000 */
[----:B------:R-:W5:Y:S01]  /*21540*/  LDL.LU R32, [R1+0x2cc] ;  /* 0x0002cc0001207983 */ /* 0x000f620000300800 */
[C---:B------:R-:W-:Y:S02]  /*21550*/  ISETP.LT.OR P5, PT, R0.reuse, 0x19, !P0 ;  /* 0x000000190000780c */ /* 0x040fe400047a1670 */
[C---:B------:R-:W-:Y:S02]  /*21560*/  ISETP.LT.OR P3, PT, R0.reuse, 0x21, !P1 ;  /* 0x000000210000780c */ /* 0x040fe40004f61670 */
[C---:B------:R-:W-:Y:S02]  /*21570*/  ISETP.LT.OR P2, PT, R0.reuse, 0x22, !P1 ;  /* 0x000000220000780c */ /* 0x040fe40004f41670 */
[----:B------:R-:W-:Y:S02]  /*21580*/  F2FP.SATFINITE.E5M2.F32.PACK_AB_MERGE_C R5, RZ, R5, RZ ;  /* 0x00000005ff05723e */ /* 0x000fe400048060ff */
[----:B------:R-:W-:-:S05]  /*21590*/  ISETP.LT.OR P6, PT, R0, 0x22, !P0 ;  /* 0x000000220000780c */ /* 0x000fca00047c1670 */
[----:B------:R0:W-:Y:S01]  /*215a0*/  @!P5 STG.E.U8 desc[UR14][R28.64+0x18], R5 ;  /* 0x000018051c00d986 */ /* 0x0001e2000c10110e */
[----:B------:R-:W-:-:S03]  /*215b0*/  ISETP.LT.OR P5, PT, R0, 0x21, !P0 ;  /* 0x000000210000780c */ /* 0x000fc600047a1670 */
[----:B------:R-:W-:Y:S01]  /*215c0*/  @!P3 STG.E.U8 desc[UR14][R30.64+0x20], R9 ;  /* 0x000020091e00b986 */ /* 0x000fe2000c10110e */
        /* <DEDUP_REMOVED lines=8> */
[----:B------:R-:W-:Y:S01]  /*21650*/  @!P6 STG.E.U8 desc[UR14][R28.64+0x21], R5 ;  /* 0x000021051c00e986 */ /* 0x000fe2000c10110e */
[----:B------:R-:W-:-:S03]  /*21660*/  FMUL R3, R39, UR20 ;  /* 0x0000001427037c20 */ /* 0x000fc60008400000 */
[----:B------:R-:W5:Y:S01]  /*21670*/  LDL.LU R39, [R1+0x2d4] ;  /* 0x0002d40001277983 */ /* 0x000f620000300800 */
[----:B------:R-:W-:-:S03]  /*21680*/  ISETP.LT.OR P6, PT, R0, 0x2a, !P0 ;  /* 0x0000002a0000780c */ /* 0x000fc600047c1670 */
[----:B------:R-:W-:Y:S04]  /*21690*/  @!P5 STG.E.U8 desc[UR14][R28.64+0x20], R13 ;  /* 0x0000200d1c00d986 */ /* 0x000fe8000c10110e */
[----:B------:R0:W-:Y:S04]  /*216a0*/  @!P3 STG.E.U8 desc[UR14][R30.64+0x28], R7 ;  /* 0x000028071e00b986 */ /* 0x0001e8000c10110e */
[----:B------:R1:W-:Y:S01]  /*216b0*/  @!P2 STG.E.U8 desc[UR14][R30.64+0x29], R9 ;  /* 0x000029091e00a986 */ /* 0x0003e2000c10110e */
[----:B0-----:R-:W-:Y:S02]  /*216c0*/  F2FP.SATFINITE.E5M2.F32.PACK_AB_MERGE_C R7, RZ, R2, RZ ;  /* 0x00000002ff07723e */ /* 0x001fe400048060ff */
[----:B-1----:R-:W-:-:S03]  /*216d0*/  F2FP.SATFINITE.E5M2.F32.PACK_AB_MERGE_C R9, RZ, R3, RZ ;  /* 0x00000003ff09723e */ /* 0x002fc600048060ff */
[----:B------:R0:W-:Y:S01]  /*216e0*/  @!P6 STG.E.U8 desc[UR14][R28.64+0x29], R7 ;  /* 0x000029071c00e986 */ /* 0x0001e2000c10110e */
[----:B----4-:R-:W-:-:S03]  /*216f0*/  FMUL R4, R38, UR20 ;  /* 0x0000001426047c20 */ /* 0x010fc60008400000 */
[----:B------:R-:W4:Y:S02]  /*21700*/  LDL.LU R38, [R1+0x2d8] ;  /* 0x0002d80001267983 */ /* 0x000f240000300800 */
[----:B------:R-:W-:Y:S01]  /*21710*/  F2FP.SATFINITE.E5M2.F32.PACK_AB_MERGE_C R13, RZ, R4, RZ ;  /* 0x00000004ff0d723e */ /* 0x000fe200048060ff */
        /* <DEDUP_REMOVED lines=21> */
[----:B------:R-:W-:Y:S02]  /*21870*/  F2FP.SATFINITE.E5M2.F32.PACK_AB_MERGE_C R5, RZ, R5, RZ ;  /* 0x00000005ff05723e */ /* 0x000fe400048060ff */
        /* <DEDUP_REMOVED lines=204> */
[----:B------:R-:W-:Y:S01]  /*22540*/  F2FP.SATFINITE.E5M2.F32.PACK_AB_MERGE_C R9, RZ, R4, RZ ;  /* 0x00000004ff09723e */ /* 0x000fe200048060ff */
[----:B------:R-:W-:-:S02]  /*22550*/  FMUL R3, R39, UR20 ;  /* 0x0000001427037c20 */ /* 0x000fc40008400000 */
[----:B------:R-:W5:Y:S04]  /*22560*/  LDL.LU R39, [R1+0x394] ;  /* 0x0003940001277983 */ /* 0x000f680000300800 */
[----:B------:R-:W-:Y:S04]  /*22570*/  @!P6 STG.E.U8 desc[UR14][R28.64+0x81], R5 ;  /* 0x000081051c00e986 */ /* 0x000fe8000c10110e */
[----:B------:R-:W-:Y:S04]  /*22580*/  @!P5 STG.E.U8 desc[UR14][R28.64+0x80], R13 ;  /* 0x0000800d1c00d986 */ /* 0x000fe8000c10110e */
[----:B------:R0:W-:Y:S04]  /*22590*/  @!P3 STG.E.U8 desc[UR14][R30.64+0x88], R7 ;  /* 0x000088071e00b986 */ /* 0x0001e8000c10110e */
[----:B------:R1:W-:Y:S01]  /*225a0*/  @!P2 STG.E.U8 desc[UR14][R30.64+0x89], R9 ;  /* 0x000089091e00a986 */ /* 0x0003e2000c10110e */
[----:B0-----:R-:W-:-:S02]  /*225b0*/  F2FP.SATFINITE.E5M2.F32.PACK_AB_MERGE_C R7, RZ, R2, RZ ;  /* 0x00000002ff07723e */ /* 0x001fc400048060ff */
[----:B-1----:R-:W-:Y:S01]  /*225c0*/  F2FP.SATFINITE.E5M2.F32.PACK_AB_MERGE_C R9, RZ, R3, RZ ;  /* 0x00000003ff09723e */ /* 0x002fe200048060ff */
[----:B----4-:R-:W-:Y:S02]  /*225d0*/  FMUL R4, R38, UR20 ;  /* 0x0000001426047c20 */ /* 0x010fe40008400000 */
[----:B------:R-:W4:Y:S03]  /*225e0*/  LDL.LU R38, [R1+0x398] ;  /* 0x0003980001267983 */ /* 0x000f260000300800 */
[----:B------:R-:W-:Y:S01]  /*225f0*/  F2FP.SATFINITE.E5M2.F32.PACK_AB_MERGE_C R13, RZ, R4, RZ ;  /* 0x00000004ff0d723e */ /* 0x000fe200048060ff */
[----:B------:R-:W-:Y:S02]  /*22600*/  FMUL R5, R37, UR20 ;  /* 0x0000001425057c20 */ /* 0x000fe40008400000 */
[----:B------:R-:W4:Y:S01]  /*22610*/  LDL.LU R37, [R1+0x39c] ;  /* 0x00039c0001257983 */ /* 0x000f220000300800 */
[----:B--2---:R-:W-:-:S03]  /*22620*/  FMUL R2, R36, UR20 ;  /* 0x0000001424027c20 */ /* 0x004fc60008400000 */
[----:B------:R-:W2:Y:S01]  /*22630*/  LDL.LU R36, [R1+0x3a0] ;  /* 0x0003a00001247983 */ /* 0x000ea20000300800 */
[----:B---3--:R-:W-:-:S03]  /*22640*/  FMUL R3, R35, UR20 ;  /* 0x0000001423037c20 */ /* 0x008fc60008400000 */
[----:B------:R-:W3:Y:S01]  /*22650*/  LDL.LU R35, [R1+0x3a4] ;  /* 0x0003a40001237983 */ /* 0x000ee20000300800 */
[----:B------:R-:W-:Y:S01]  /*22660*/  F2FP.SATFINITE.E5M2.F32.PACK_AB_MERGE_C R15, RZ, R5, RZ ;  /* 0x00000005ff0f723e */ /* 0x000fe200048060ff */
        /* <DEDUP_REMOVED lines=10> */
[----:B------:R-:W-:Y:S01]  /*22710*/  @!P5 STG.E.U8 desc[UR14][R28.64+0x88], R11 ;  /* 0x0000880b1c00d986 */ /* 0x000fe2000c10110e */
[----:B------:R-:W-:-:S03]  /*22720*/  ISETP.LT.OR P5, PT, R0, 0x91, !P0 ;  /* 0x000000910000780c */ /* 0x000fc600047a1670 */
[----:B------:R1:W-:Y:S01]  /*22730*/  @!P3 STG.E.U8 desc[UR14][R30.64+0x90], R9 ;  /* 0x000090091e00b986 */ /* 0x0003e2000c10110e */
[C---:B------:R-:W-:Y:S02]  /*22740*/  ISETP.LT.OR P3, PT, R0.reuse, 0x99, !P1 ;  /* 0x000000990000780c */ /* 0x040fe40004f61670 */
[----:B0-----:R-:W-:Y:S01]  /*22750*/  F2FP.SATFINITE.E5M2.F32.PACK_AB_MERGE_C R7, RZ, R2, RZ ;  /* 0x00000002ff07723e */ /* 0x001fe200048060ff */
[----:B------:R-:W-:Y:S01]  /*22760*/  @!P2 STG.E.U8 desc[UR14][R30.64+0x91], R13 ;  /* 0x0000910d1e00a986 */ /* 0x000fe2000c10110e */
[----:B------:R-:W-:Y:S02]  /*22770*/  ISETP.LT.OR P2, PT, R0, 0x9a, !P1 ;  /* 0x0000009a0000780c */ /* 0x000fe40004f41670 */
        /* <DEDUP_REMOVED lines=86> */
[----:B------:R-:W-:Y:S01]  /*22ce0*/  FMUL R2, R39, UR20 ;  /* 0x0000001427027c20 */ /* 0x000fe20008400000 */
[----:B------:R-:W-:Y:S02]  /*22cf0*/  ISETP.LT.OR P6, PT, R0, 0xba, !P0 ;  /* 0x000000ba0000780c */ /* 0x000fe400047c1670 */
[----:B------:R-:W5:Y:S02]  /*22d00*/  LDL.LU R39, [R1+0x3f4] ;  /* 0x0003f40001277983 */ /* 0x000f640000300800 */
[----:B0-----:R-:W-:Y:S02]  /*22d10*/  F2FP.SATFINITE.E5M2.F32.PACK_AB_MERGE_C R7, RZ, R2, RZ ;  /* 0x00000002ff07723e */ /* 0x001fe400048060ff */
        /* <DEDUP_REMOVED lines=28> */
[C---:B------:R-:W-:Y:S02]  /*22ee0*/  ISETP.LT.OR P2, PT, R0.reuse, 0xca, !P1 ;  /* 0x000000ca0000780c */ /* 0x040fe40004f41670 */
[----:B0-----:R-:W-:Y:S02]  /*22ef0*/  F2FP.SATFINITE.E5M2.F32.PACK_AB_MERGE_C R7, RZ, R2, RZ ;  /* 0x00000002ff07723e */ /* 0x001fe400048060ff */
[----:B-1----:R-:W-:Y:S01]  /*22f00*/  F2FP.SATFINITE.E5M2.F32.PACK_AB_MERGE_C R9, RZ, R3, RZ ;  /* 0x00000003ff09723e */ /* 0x002fe200048060ff */
[----:B------:R-:W-:Y:S02]  /*22f10*/  FMUL R2, R41, UR20 ;  /* 0x0000001429027c20 */ /* 0x000fe40008400000 */
[----:B------:R0:W-:Y:S01]  /*22f20*/  @!P6 STG.E.U8 desc[UR14][R28.64+0xc1], R7 ;  /* 0x0000c1071c00e986 */ /* 0x0001e2000c10110e */
[----:B------:R-:W-:-:S03]  /*22f30*/  ISETP.LT.OR P6, PT, R0, 0xca, !P0 ;  /* 0x000000ca0000780c */ /* 0x000fc600047c1670 */
[----:B------:R-:W5:Y:S01]  /*22f40*/  LDL.LU R41, [R1+0x410] ;  /* 0x0004100001297983 */ /* 0x000f620000300800 */
[----:B------:R-:W-:Y:S01]  /*22f50*/  F2FP.SATFINITE.E5M2.F32.PACK_AB_MERGE_C R13, RZ, R4, RZ ;  /* 0x00000004ff0d723e */ /* 0x000fe200048060ff */
[----:B------:R-:W-:Y:S02]  /*22f60*/  FMUL R3, R39, UR20 ;  /* 0x0000001427037c20 */ /* 0x000fe40008400000 */
[----:B------:R-:W5:Y:S01]  /*22f70*/  LDL.LU R39, [R1+0x414] ;  /* 0x0004140001277983 */ /* 0x000f620000300800 */
[----:B0-----:R-:W-:-:S03]  /*22f80*/  F2FP.SATFINITE.E5M2.F32.PACK_AB_MERGE_C R7, RZ, R2, RZ ;  /* 0x00000002ff07723e */ /* 0x001fc600048060ff */
        /* <DEDUP_REMOVED lines=21> */
[C---:B------:R-:W-:Y:S01]  /*230e0*/  ISETP.LT.OR P3, PT, R0.reuse, 0xd1, !P1 ;  /* 0x000000d10000780c */ /* 0x040fe20004f61670 */
[----:B------:R-:W5:Y:S01]  /*230f0*/  LDL.LU R42, [R1+0x430] ;  /* 0x00043000012a7983 */ /* 0x000f620000300800 */
[C---:B------:R-:W-:Y:S02]  /*23100*/  ISETP.LT.OR P2, PT, R0.reuse, 0xd2, !P1 ;  /* 0x000000d20000780c */ /* 0x040fe40004f41670 */
[----:B------:R-:W-:Y:S02]  /*23110*/  ISETP.LT.OR P6, PT, R0, 0xd2, !P0 ;  /* 0x000000d20000780c */ /* 0x000fe400047c1670 */
[----:B------:R-:W-:-:S05]  /*23120*/  F2FP.SATFINITE.E5M2.F32.PACK_AB_MERGE_C R5, RZ, R5, RZ ;  /* 0x00000005ff05723e */ /* 0x000fca00048060ff */
[----:B------:R0:W-:Y:S01]  /*23130*/  @!P5 STG.E.U8 desc[UR14][R28.64+0xc8], R5 ;  /* 0x0000c8051c00d986 */ /* 0x0001e2000c10110e */
[----:B------:R-:W-:-:S03]  /*23140*/  ISETP.LT.OR P5, PT, R0, 0xd1, !P0 ;  /* 0x000000d10000780c */ /* 0x000fc600047a1670 */
[----:B------:R-:W-:Y:S01]  /*23150*/  @!P3 STG.E.U8 desc[UR14][R30.64+0xd0], R9 ;  /* 0x0000d0091e00b986 */ /* 0x000fe2000c10110e */
[----:B------:R-:W-:-:S03]  /*23160*/  ISETP.LT.OR P3, PT, R0, 0xd9, !P1 ;  /* 0x000000d90000780c */ /* 0x000fc60004f61670 */
[----:B------:R1:W-:Y:S01]  /*23170*/  @!P2 STG.E.U8 desc[UR14][R30.64+0xd1], R11 ;  /* 0x0000d10b1e00a986 */ /* 0x0003e2000c10110e */
[----:B0-----:R-:W-:Y:S02]  /*23180*/  F2FP.SATFINITE.E5M2.F32.PACK_AB_MERGE_C R5, RZ, R3, RZ ;  /* 0x00000003ff05723e */ /* 0x001fe400048060ff */
[----:B------:R-:W-:-:S03]  /*23190*/  ISETP.LT.OR P2, PT, R0, 0xda, !P1 ;  /* 0x000000da0000780c */ /* 0x000fc60004f41670 */
[----:B------:R-:W-:Y:S01]  /*231a0*/  @!P6 STG.E.U8 desc[UR14][R28.64+0xd1], R5 ;  /* 0x0000d1051c00e986 */ /* 0x000fe2000c10110e */
[----:B-1----:R-:W-:Y:S02]  /*231b0*/  F2FP.SATFINITE.E5M2.F32.PACK_AB_MERGE_C R11, RZ, R2, RZ ;  /* 0x00000002ff0b723e */ /* 0x002fe400048060ff */
[----:B------:R-:W-:Y:S01]  /*231c0*/  ISETP.LT.OR P6, PT, R0, 0xda, !P0 ;  /* 0x000000da0000780c */ /* 0x000fe200047c1670 */
[----:B------:R-:W-:Y:S02]  /*231d0*/  FMUL R2, R41, UR20 ;  /* 0x0000001429027c20 */ /* 0x000fe40008400000 */
[----:B------:R-:W5:Y:S01]  /*231e0*/  LDL.LU R41, [R1+0x434] ;  /* 0x0004340001297983 */ /* 0x000f620000300800 */
[----:B------:R-:W-:-:S03]  /*231f0*/  FMUL R3, R39, UR20 ;  /* 0x0000001427037c20 */ /* 0x000fc60008400000 */
[----:B------:R-:W5:Y:S01]  /*23200*/  LDL.LU R39, [R1+0x438] ;  /* 0x0004380001277983 */ /* 0x000f620000300800 */
[----:B------:R-:W-:-:S03]  /*23210*/  F2FP.SATFINITE.E5M2.F32.PACK_AB_MERGE_C R9, RZ, R4, RZ ;  /* 0x00000004ff09723e */ /* 0x000fc600048060ff */
        /* <DEDUP_REMOVED lines=12> */
[----:B------:R-:W2:Y:S02]  /*232e0*/  LDL.LU R36, [R1+0x444] ;  /* 0x0004440001247983 */ /* 0x000ea40000300800 */
[----:B0-----:R-:W-:Y:S01]  /*232f0*/  F2FP.SATFINITE.E5M2.F32.PACK_AB_MERGE_C R7, RZ, R2, RZ ;  /* 0x00000002ff07723e */ /* 0x001fe200048060ff */
[----:B---3--:R-:W-:Y:S02]  /*23300*/  FMUL R3, R35, UR20 ;  /* 0x0000001423037c20 */ /* 0x008fe40008400000 */
[----:B------:R-:W3:Y:S01]  /*23310*/  LDL.LU R35, [R1+0x448] ;  /* 0x0004480001237983 */ /* 0x000ee20000300800 */
[----:B-----5:R-:W-:-:S03]  /*23320*/  FMUL R4, R33, UR20 ;  /* 0x0000001421047c20 */ /* 0x020fc60008400000 */
        /* <DEDUP_REMOVED lines=13> */
[----:B------:R-:W-:Y:S02]  /*23400*/  F2FP.SATFINITE.E5M2.F32.PACK_AB_MERGE_C R5, RZ, R5, RZ ;  /* 0x00000005ff05723e */ /* 0x000fe400048060ff */
[----:B0-----:R-:W-:Y:S01]  /*23410*/  F2FP.SATFINITE.E5M2.F32.PACK_AB_MERGE_C R11, RZ, R4, RZ ;  /* 0x00000004ff0b723e */ /* 0x001fe200048060ff */
[----:B------:R0:W-:Y:S01]  /*23420*/  @!P6 STG.E.U8 desc[UR14][R28.64+0xe1], R7 ;  /* 0x0000e1071c00e986 */ /* 0x0001e2000c10110e */
[C---:B------:R-:W-:Y:S02]  /*23430*/  ISETP.LT.OR P6, PT, R0.reuse, 0xea, !P0 ;  /* 0x000000ea0000780c */ /* 0x040fe400047c1670 */
[----:B-1----:R-:W-:Y:S01]  /*23440*/  F2FP.SATFINITE.E5M2.F32.PACK_AB_MERGE_C R9, RZ, R3, RZ ;  /* 0x00000003ff09723e */ /* 0x002fe200048060ff */
[----:B------:R1:W-:Y:S01]  /*23450*/  @!P5 STG.E.U8 desc[UR14][R28.64+0xe0], R5 ;  /* 0x0000e0051c00d986 */ /* 0x0003e2000c10110e */
[----:B------:R-:W-:-:S03]  /*23460*/  ISETP.LT.OR P5, PT, R0, 0xe9, !P0 ;  /* 0x000000e90000780c */ /* 0x000fc600047a1670 */
[----:B------:R-:W-:Y:S01]  /*23470*/  @!P2 STG.E.U8 desc[UR14][R30.64+0xe9], R11 ;  /* 0x0000e90b1e00a986 */ /* 0x000fe2000c10110e */
[----:B------:R-:W-:Y:S01]  /*23480*/  ISETP.LT.OR P2, PT, R0, 0xf2, !P1 ;  /* 0x000000f20000780c */ /* 0x000fe20004f41670 */
[----:B------:R-:W-:Y:S02]  /*23490*/  FMUL R3, R42, UR20 ;  /* 0x000000142a037c20 */ /* 0x000fe40008400000 */
[----:B------:R4:W-:Y:S01]  /*234a0*/  @!P3 STG.E.U8 desc[UR14][R30.64+0xe8], R9 ;  /* 0x0000e8091e00b986 */ /* 0x0009e2000c10110e */
[----:B------:R-:W-:Y:S01]  /*234b0*/  ISETP.LT.OR P3, PT, R0, 0xf1, !P1 ;  /* 0x000000f10000780c */ /* 0x000fe20004f61670 */
[----:B------:R-:W-:Y:S01]  /*234c0*/  FMUL R4, R39, UR20 ;  /* 0x0000001427047c20 */ /* 0x000fe20008400000 */
[----:B------:R-:W-:Y:S01]  /*234d0*/  F2FP.SATFINITE.E5M2.F32.PACK_AB_MERGE_C R13, RZ, R2, RZ ;  /* 0x00000002ff0d723e */ /* 0x000fe200048060ff */
[----:B------:R-:W-:Y:S01]  /*234e0*/  FMUL R2, R41, UR20 ;  /* 0x0000001429027c20 */ /* 0x000fe20008400000 */
[----:B------:R-:W-:Y:S02]  /*234f0*/  F2FP.SATFINITE.E5M2.F32.PACK_AB_MERGE_C R3, RZ, R3, RZ ;  /* 0x00000003ff03723e */ /* 0x000fe400048060ff */
[----:B0-----:R-:W-:-:S02]  /*23500*/  F2FP.SATFINITE.E5M2.F32.PACK_AB_MERGE_C R7, RZ, R4, RZ ;  /* 0x00000004ff07723e */ /* 0x001fc400048060ff */
[----:B-1----:R-:W-:Y:S01]  /*23510*/  F2FP.SATFINITE.E5M2.F32.PACK_AB_MERGE_C R5, RZ, R2, RZ ;  /* 0x00000002ff05723e */ /* 0x002fe200048060ff */
[----:B------:R-:W-:Y:S01]  /*23520*/  @!P5 STG.E.U8 desc[UR14][R28.64+0xe8], R13 ;  /* 0x0000e80d1c00d986 */ /* 0x000fe2000c10110e */
[----:B------:R-:W-:-:S03]  /*23530*/  ISETP.LT.OR P5, PT, R0, 0xf1, !P0 ;  /* 0x000000f10000780c */ /* 0x000fc600047a1670 */
[----:B------:R-:W-:Y:S01]  /*23540*/  @!P6 STG.E.U8 desc[UR14][R28.64+0xe9], R3 ;  /* 0x0000e9031c00e986 */ /* 0x000fe2000c10110e */
[----:B------:R-:W-:-:S03]  /*23550*/  ISETP.LT.OR P6, PT, R0, 0xf2, !P0 ;  /* 0x000000f20000780c */ /* 0x000fc600047c1670 */
[----:B------:R0:W-:Y:S01]  /*23560*/  @!P2 STG.E.U8 desc[UR14][R30.64+0xf1], R7 ;  /* 0x0000f1071e00a986 */ /* 0x0001e2000c10110e */
[C---:B------:R-:W-:Y:S02]  /*23570*/  ISETP.LT.OR P2, PT, R0.reuse, 0xf9, !P1 ;  /* 0x000000f90000780c */ /* 0x040fe40004f41670 */
[C---:B------:R-:W-:Y:S01]  /*23580*/  ISETP.LT.OR P1, PT, R0.reuse, 0xfa, !P1 ;  /* 0x000000fa0000780c */ /* 0x040fe20004f21670 */
[----:B------:R1:W-:Y:S01]  /*23590*/  @!P3 STG.E.U8 desc[UR14][R30.64+0xf0], R5 ;  /* 0x0000f0051e00b986 */ /* 0x0003e2000c10110e */
[C---:B------:R-:W-:Y:S02]  /*235a0*/  ISETP.LT.OR P3, PT, R0.reuse, 0xf9, !P0 ;  /* 0x000000f90000780c */ /* 0x040fe40004761670 */
[----:B------:R-:W-:Y:S01]  /*235b0*/  ISETP.LT.OR P0, PT, R0, 0xfa, !P0 ;  /* 0x000000fa0000780c */ /* 0x000fe20004701670 */
[----:B----4-:R-:W-:-:S05]  /*235c0*/  FMUL R2, R38, UR20 ;  /* 0x0000001426027c20 */ /* 0x010fca0008400000 */
[----:B------:R-:W-:-:S05]  /*235d0*/  F2FP.SATFINITE.E5M2.F32.PACK_AB_MERGE_C R9, RZ, R2, RZ ;  /* 0x00000002ff09723e */ /* 0x000fca00048060ff */
[----:B------:R4:W-:Y:S01]  /*235e0*/  @!P5 STG.E.U8 desc[UR14][R28.64+0xf0], R9 ;  /* 0x0000f0091c00d986 */ /* 0x0009e2000c10110e */
[----:B------:R-:W-:Y:S01]  /*235f0*/  FMUL R0, R37, UR20 ;  /* 0x0000001425007c20 */ /* 0x000fe20008400000 */
[----:B--2---:R-:W-:-:S04]  /*23600*/  FMUL R2, R36, UR20 ;  /* 0x0000001424027c20 */ /* 0x004fc80008400000 */
[----:B0-----:R-:W-:Y:S01]  /*23610*/  F2FP.SATFINITE.E5M2.F32.PACK_AB_MERGE_C R7, RZ, R0, RZ ;  /* 0x00000000ff07723e */ /* 0x001fe200048060ff */
[----:B---3--:R-:W-:Y:S01]  /*23620*/  FMUL R3, R35, UR20 ;  /* 0x0000001423037c20 */ /* 0x008fe20008400000 */
[----:B------:R-:W-:-:S04]  /*23630*/  F2FP.SATFINITE.E5M2.F32.PACK_AB_MERGE_C R11, RZ, R2, RZ ;  /* 0x00000002ff0b723e */ /* 0x000fc800048060ff */
[----:B------:R-:W-:Y:S01]  /*23640*/  F2FP.SATFINITE.E5M2.F32.PACK_AB_MERGE_C R3, RZ, R3, RZ ;  /* 0x00000003ff03723e */ /* 0x000fe200048060ff */
[----:B------:R4:W-:Y:S04]  /*23650*/  @!P6 STG.E.U8 desc[UR14][R28.64+0xf1], R7 ;  /* 0x0000f1071c00e986 */ /* 0x0009e8000c10110e */
[----:B------:R4:W-:Y:S04]  /*23660*/  @!P2 STG.E.U8 desc[UR14][R30.64+0xf8], R11 ;  /* 0x0000f80b1e00a986 */ /* 0x0009e8000c10110e */
[----:B------:R4:W-:Y:S01]  /*23670*/  @!P1 STG.E.U8 desc[UR14][R30.64+0xf9], R3 ;  /* 0x0000f9031e009986 */ /* 0x0009e2000c10110e */
[----:B-----5:R-:W-:Y:S01]  /*23680*/  FMUL R4, R33, UR20 ;  /* 0x0000001421047c20 */ /* 0x020fe20008400000 */
[----:B-1----:R-:W-:-:S04]  /*23690*/  FMUL R5, R32, UR20 ;  /* 0x0000001420057c20 */ /* 0x002fc80008400000 */
[----:B------:R-:W-:Y:S02]  /*236a0*/  F2FP.SATFINITE.E5M2.F32.PACK_AB_MERGE_C R13, RZ, R4, RZ ;  /* 0x00000004ff0d723e */ /* 0x000fe400048060ff */
[----:B------:R-:W-:-:S03]  /*236b0*/  F2FP.SATFINITE.E5M2.F32.PACK_AB_MERGE_C R5, RZ, R5, RZ ;  /* 0x00000005ff05723e */ /* 0x000fc600048060ff */
[----:B------:R4:W-:Y:S04]  /*236c0*/  @!P3 STG.E.U8 desc[UR14][R28.64+0xf8], R13 ;  /* 0x0000f80d1c00b986 */ /* 0x0009e8000c10110e */
[----:B------:R4:W-:Y:S02]  /*236d0*/  @!P0 STG.E.U8 desc[UR14][R28.64+0xf9], R5 ;  /* 0x0000f9051c008986 */ /* 0x0009e4000c10110e */
.L_x_551:
[----:B------:R-:W-:Y:S05]  /*236e0*/  BSYNC B0 ;  /* 0x0000000000007941 */ /* 0x000fea0003800000 */
.L_x_37:
[----:B--2-4-:R-:W2:Y:S04]  /*236f0*/  LDL.LU R3, [R1+0x45c] ;  /* 0x00045c0001037983 */ /* 0x014ea80000300800 */
[----:B------:R-:W2:Y:S01]  /*23700*/  LDL.LU R2, [R1+0x460] ;  /* 0x0004600001027983 */ /* 0x000ea20000300800 */
[----:B------:R-:W-:Y:S01]  /*23710*/  ULDC UR6, c[0x0][0xc] ;  /* 0x0000030000067ab9 */ /* 0x000fe20000000800 */
[----:B------:R-:W-:Y:S01]  /*23720*/  ULDC UR7, c[0x0][0x10] ;  /* 0x0000040000077ab9 */ /* 0x000fe20000000800 */
[----:B---3--:R-:W2:Y:S01]  /*23730*/  LDC R5, c[0x0][0x14] ;  /* 0x00000500ff057b82 */ /* 0x008ea20000000800 */
[----:B------:R-:W-:Y:S01]  /*23740*/  UIMAD.WIDE.U32 UR6, UR6, UR7, URZ ;  /* 0x00000007060672a5 */ /* 0x000fe2000f8e003f */
[----:B-----5:R-:W-:Y:S01]  /*23750*/  PRMT R0, RZ, 0x7610, R0 ;  /* 0x00007610ff007816 */ /* 0x020fe20000000000 */
[----:B------:R-:W-:-:S04]  /*23760*/  UMOV UR10, 0xffffffff ;  /* 0xffffffff000a7882 */ /* 0x000fc80000000000 */
[----:B--2---:R-:W-:-:S04]  /*23770*/  IMAD.WIDE.U32 R2, R5, UR6, R2 ;  /* 0x0000000605027c25 */ /* 0x004fc8000f8e0002 */
[----:B------:R-:W-:Y:S01]  /*23780*/  IMAD R5, R5, UR7, RZ ;  /* 0x0000000705057c24 */ /* 0x000fe2000f8e02ff */
[----:B------:R-:W-:Y:S01]  /*23790*/  ULDC.64 UR6, c[0x0][0x650] ;  /* 0x0001940000067ab9 */ /* 0x000fe20000000a00 */
[----:B------:R-:W-:Y:S01]  /*237a0*/  IMAD.MOV.U32 R11, RZ, RZ, R2 ;  /* 0x000000ffff0b7224 */ /* 0x000fe200078e0002 */
[----:B------:R-:W-:Y:S01]  /*237b0*/  ISETP.GE.U32.AND P0, PT, R2, UR6, PT ;  /* 0x0000000602007c0c */ /* 0x000fe2000bf06070 */
[----:B------:R-:W-:Y:S02]  /*237c0*/  IMAD.IADD R13, R3, 0x1, R5 ;  /* 0x00000001030d7824 */ /* 0x000fe400078e0205 */
[----:B------:R-:W-:-:S03]  /*237d0*/  IMAD.MOV.U32 R2, RZ, RZ, -0x1 ;  /* 0xffffffffff027424 */ /* 0x000fc600078e00ff */
[----:B------:R2:W-:Y:S01]  /*237e0*/  STL [R1+0x45c], R13 ;  /* 0x00045c0d01007387 */ /* 0x0005e20000100800 */
[----:B------:R-:W-:-:S03]  /*237f0*/  ISETP.GE.U32.AND.EX P0, PT, R13, UR7, PT, P0 ;  /* 0x000000070d007c0c */ /* 0x000fc6000bf06100 */
[----:B------:R2:W-:Y:S04]  /*23800*/  STL [R1+0x460], R11 ;  /* 0x0004600b01007387 */ /* 0x0005e80000100800 */
[----:B------:R2:W-:Y:S06]  /*23810*/  STL [R1+0x464], R2 ;  /* 0x0004640201007387 */ /* 0x0005ec0000100800 */
[----:B------:R-:W-:Y:S05]  /*23820*/  @P0 BRA `(.L_x_552) ;  /* 0x0000000400740947 */ /* 0x000fea0003800000 */
[----:B------:R-:W3:Y:S01]  /*23830*/  S2R R8, SR_CTAID.X ;  /* 0x0000000000087919 */ /* 0x000ee20000002500 */
[----:B------:R-:W-:Y:S01]  /*23840*/  ULDC.64 UR18, c[0x0][0x628] ;  /* 0x00018a0000127ab9 */ /* 0x000fe20000000a00 */
[----:B------:R-:W4:Y:S01]  /*23850*/  LDC R9, c[0x0][0x144] ;  /* 0x00005100ff097b82 */ /* 0x000f220000000800 */
[----:B------:R-:W-:Y:S01]  /*23860*/  ULDC UR6, c[0x0][0x150] ;  /* 0x0000540000067ab9 */ /* 0x000fe20000000800 */
[----:B------:R-:W1:Y:S01]  /*23870*/  S2R R12, SR_CTAID.Y ;  /* 0x00000000000c7919 */ /* 0x000e620000002600 */
[----:B------:R-:W-:Y:S01]  /*23880*/  ISETP.NE.U32.AND P0, PT, RZ, UR18, PT ;  /* 0x00000012ff007c0c */ /* 0x000fe2000bf05070 */
[----:B------:R-:W-:Y:S01]  /*23890*/  ULDC UR23, c[0x0][0x630] ;  /* 0x00018c0000177ab9 */ /* 0x000fe20000000800 */
[----:B------:R-:W-:Y:S02]  /*238a0*/  R2UR UR16, R11 ;  /* 0x000000000b1072ca */ /* 0x000fe400000e0000 */
[----:B------:R-:W-:Y:S01]  /*238b0*/  ISETP.NE.AND.EX P0, PT, RZ, UR19, PT, P0 ;  /* 0x00000013ff007c0c */ /* 0x000fe2000bf05300 */
[----:B0-----:R-:W0:Y:S01]  /*238c0*/  LDC.64 R6, c[0x0][0x620] ;  /* 0x00018800ff067b82 */ /* 0x001e220000000a00 */
[----:B------:R-:W-:-:S02]  /*238d0*/  R2UR UR17, R13 ;  /* 0x000000000d1172ca */ /* 0x000fc400000e0000 */
[----:B---3--:R-:W-:-:S05]  /*238e0*/  I2FP.F32.U32 R0, R8 ;  /* 0x0000000800007245 */ /* 0x008fca0000201000 */
[----:B------:R-:W-:-:S06]  /*238f0*/  FMUL R0, R0, UR6 ;  /* 0x0000000600007c20 */ /* 0x000fcc0008400000 */
[----:B------:R-:W3:Y:S01]  /*23900*/  F2I.U32.TRUNC.NTZ R0, R0 ;  /* 0x0000000000007305 */ /* 0x000ee2000020f000 */
[----:B-1----:R-:W-:Y:S05]  /*23910*/  @!P0 BRA `(.L_x_553) ;  /* 0x0000000000308947 */ /* 0x002fea0003800000 */
        /* <DEDUP_REMOVED lines=12> */
.L_x_553:
[----:B------:R-:W-:Y:S01]  /*239e0*/  USHF.R.U64 UR10, UR16, UR23, UR17 ;  /* 0x00000017100a7299 */ /* 0x000fe20008001211 */
[----:B------:R-:W1:Y:S01]  /*239f0*/  LDC.64 R20, c[0x0][0x640] ;  /* 0x00019000ff147b82 */ /* 0x000e620000000a00 */
[----:B------:R-:W-:Y:S01]  /*23a00*/  USHF.R.U32.HI UR6, URZ, UR23, UR17 ;  /* 0x000000173f067299 */ /* 0x000fe20008011611 */
[----:B---3--:R-:W-:Y:S02]  /*23a10*/  IMAD.MOV R10, RZ, RZ, -R0 ;  /* 0x000000ffff0a7224 */ /* 0x008fe400078e0a00 */
[----:B--2---:R-:W-:Y:S01]  /*23a20*/  IMAD.MOV.U32 R2, RZ, RZ, R11 ;  /* 0x000000ffff027224 */ /* 0x004fe200078e000b */
[----:B------:R-:W-:Y:S01]  /*23a30*/  IADD3 R5, P0, RZ, -UR10, RZ ;  /* 0x8000000aff057c10 */ /* 0x000fe2000ff1e0ff */
[----:B----4-:R-:W-:Y:S02]  /*23a40*/  IMAD R17, R9, R10, R8 ;  /* 0x0000000a09117224 */ /* 0x010fe400078e0208 */
[----:B------:R-:W2:Y:S02]  /*23a50*/  LDC R4, c[0x0][0x618] ;  /* 0x00018600ff047b82 */ /* 0x000ea40000000800 */
[----:B------:R-:W-:Y:S01]  /*23a60*/  IMAD.X R3, RZ, RZ, ~UR6, P0 ;  /* 0x80000006ff037e24 */ /* 0x000fe200080e06ff */
[----:B------:R-:W-:-:S03]  /*23a70*/  ULDC UR6, c[0x0][0x154] ;  /* 0x0000550000067ab9 */ /* 0x000fc60000000800 */
[-C--:B0-----:R-:W-:Y:S02]  /*23a80*/  IMAD R0, R3, R6.reuse, RZ ;  /* 0x0000000603007224 */ /* 0x081fe400078e02ff */
[----:B------:R-:W0:Y:S01]  /*23a90*/  LDC R14, c[0x0][0x608] ;  /* 0x00018200ff0e7b82 */ /* 0x000e220000000800 */
[----:B------:R-:W-:Y:S02]  /*23aa0*/  IMAD.MOV.U32 R3, RZ, RZ, R13 ;  /* 0x000000ffff037224 */ /* 0x000fe400078e000d */
[----:B------:R-:W-:-:S05]  /*23ab0*/  IMAD.WIDE.U32 R2, R5, R6, R2 ;  /* 0x0000000605027225 */ /* 0x000fca00078e0002 */
[----:B------:R-:W3:Y:S01]  /*23ac0*/  LDC R18, c[0x0][0x658] ;  /* 0x00019600ff127b82 */ /* 0x000ee20000000800 */
[----:B------:R-:W-:Y:S01]  /*23ad0*/  IMAD R5, R5, R7, R0 ;  /* 0x0000000705057224 */ /* 0x000fe200078e0200 */
[----:B------:R-:W-:Y:S01]  /*23ae0*/  I2FP.F32.U32 R0, R12 ;  /* 0x0000000c00007245 */ /* 0x000fe20000201000 */
[----:B------:R-:W-:Y:S01]  /*23af0*/  IMAD.MOV.U32 R7, RZ, RZ, 0x1 ;  /* 0x00000001ff077424 */ /* 0x000fe200078e00ff */
[----:B-1----:R-:W-:Y:S01]  /*23b00*/  ISETP.NE.U32.AND P0, PT, R20, RZ, PT ;  /* 0x000000ff1400720c */ /* 0x002fe20003f05070 */
[----:B------:R-:W-:Y:S02]  /*23b10*/  IMAD.IADD R3, R3, 0x1, R5 ;  /* 0x0000000103037824 */ /* 0x000fe400078e0205 */
[----:B------:R-:W-:Y:S01]  /*23b20*/  FMUL R0, R0, UR6 ;  /* 0x0000000600007c20 */ /* 0x000fe20008400000 */
[----:B------:R-:W1:Y:S01]  /*23b30*/  LDC R15, c[0x0][0x148] ;  /* 0x00005200ff0f7b82 */ /* 0x000e620000000800 */
[----:B------:R-:W-:Y:S01]  /*23b40*/  ISETP.NE.AND.EX P0, PT, R21, RZ, PT, P0 ;  /* 0x000000ff1500720c */ /* 0x000fe20003f05300 */
[----:B------:R-:W-:Y:S01]  /*23b50*/  IMAD.MOV.U32 R5, RZ, RZ, -0x1 ;  /* 0xffffffffff057424 */ /* 0x000fe200078e00ff */
[-CC-:B--2---:R-:W-:Y:S01]  /*23b60*/  SHF.R.U64 R10, R2, R4.reuse, R3.reuse ;  /* 0x00000004020a7219 */ /* 0x184fe20000001203 */
[----:B------:R2:W4:Y:S01]  /*23b70*/  F2I.U32.TRUNC.NTZ R13, R0 ;  /* 0x00000000000d7305 */ /* 0x000522000020f000 */
[----:B------:R-:W-:-:S03]  /*23b80*/  SHF.R.U32.HI R3, RZ, R4, R3 ;  /* 0x00000004ff037219 */ /* 0x000fc60000011603 */
[----:B------:R-:W1:Y:S01]  /*23b90*/  LDC R16, c[0x0][0x600] ;  /* 0x00018000ff107b82 */ /* 0x000e620000000800 */
[-CC-:B0-----:R-:W-:Y:S02]  /*23ba0*/  SHF.R.U64 R8, R10, R14.reuse, R3.reuse ;  /* 0x0000000e0a087219 */ /* 0x181fe40000001203 */
[----:B------:R-:W-:-:S05]  /*23bb0*/  SHF.R.U32.HI R3, RZ, R14, R3 ;  /* 0x0000000eff037219 */ /* 0x000fca0000011603 */
[----:B------:R-:W0:Y:S01]  /*23bc0*/  LDC R22, c[0x0][0x648] ;  /* 0x00019200ff167b82 */ /* 0x000e220000000800 */
[-CC-:B---3--:R-:W-:Y:S02]  /*23bd0*/  SHF.R.U64 R11, R8, R18.reuse, R3.reuse ;  /* 0x00000012080b7219 */ /* 0x188fe40000001203 */
[-C--:B------:R-:W-:Y:S02]  /*23be0*/  SHF.L.U32 R5, R5, R18.reuse, RZ ;  /* 0x0000001205057219 */ /* 0x080fe400000006ff */
[-C--:B------:R-:W-:Y:S01]  /*23bf0*/  SHF.R.U32.HI R3, RZ, R18.reuse, R3 ;  /* 0x00000012ff037219 */ /* 0x080fe20000011603 */
[----:B------:R-:W-:Y:S01]  /*23c00*/  IMAD.MOV.U32 R2, RZ, RZ, R11 ;  /* 0x000000ffff027224 */ /* 0x000fe200078e000b */
[----:B------:R-:W-:Y:S01]  /*23c10*/  SHF.L.U32 R40, R7, R18, RZ ;  /* 0x0000001207287219 */ /* 0x000fe200000006ff */
[----:B------:R-:W3:Y:S01]  /*23c20*/  LDC R23, c[0x0][0x638] ;  /* 0x00018e00ff177b82 */ /* 0x000ee20000000800 */
[----:B------:R-:W-:-:S07]  /*23c30*/  LOP3.LUT R19, RZ, R5, RZ, 0x33, !PT ;  /* 0x00000005ff137212 */ /* 0x000fce00078e33ff */
[----:B------:R-:W0:Y:S01]  /*23c40*/  LDC R24, c[0x0][0x610] ;  /* 0x00018400ff187b82 */ /* 0x000e220000000800 */
[----:B--2-4-:R-:W-:Y:S05]  /*23c50*/  @!P0 BRA `(.L_x_554) ;  /* 0x0000000000288947 */ /* 0x014fea0003800000 */
[----:B------:R-:W2:Y:S02]  /*23c60*/  LDC R0, c[0x0][0x64c] ;  /* 0x00019300ff007b82 */ /* 0x000ea40000000800 */
[----:B--2---:R-:W-:-:S05]  /*23c70*/  IADD3 R7, P0, R11, R0, RZ ;  /* 0x000000000b077210 */ /* 0x004fca0007f1e0ff */
        /* <DEDUP_REMOVED lines=8> */
.L_x_554:
[----:B0-----:R-:W-:Y:S01]  /*23d00*/  SHF.R.U64 R0, R2, R22, R3 ;  /* 0x0000001602007219 */ /* 0x001fe20000001203 */
[----:B-1----:R-:W-:Y:S01]  /*23d10*/  VIADD R5, R16, 0xffffffff ;  /* 0xffffffff10057836 */ /* 0x002fe20000000000 */
[----:B------:R-:W-:Y:S01]  /*23d20*/  LOP3.LUT R3, R8, R19, RZ, 0xc0, !PT ;  /* 0x0000001308037212 */ /* 0x000fe200078ec0ff */
[----:B------:R-:W-:Y:S02]  /*23d30*/  IMAD.MOV R13, RZ, RZ, -R13 ;  /* 0x000000ffff0d7224 */ /* 0x000fe400078e0a0d */
[----:B------:R-:W-:Y:S02]  /*23d40*/  IMAD.MOV R2, RZ, RZ, -R0 ;  /* 0x000000ffff027224 */ /* 0x000fe400078e0a00 */
[----:B------:R-:W-:Y:S01]  /*23d50*/  IMAD R40, R40, R0, R3 ;  /* 0x0000000028287224 */ /* 0x000fe200078e0203 */
[----:B------:R-:W-:Y:S01]  /*23d60*/  LOP3.LUT R3, R10, R5, RZ, 0xc0, !PT ;  /* 0x000000050a037212 */ /* 0x000fe200078ec0ff */
[----:B------:R-:W-:Y:S02]  /*23d70*/  @P4 IMAD R17, R15, R13, R12 ;  /* 0x0000000d0f114224 */ /* 0x000fe400078e020c */
[----:B---3--:R-:W-:-:S02]  /*23d80*/  IMAD R0, R2, R23, R11 ;  /* 0x0000001702007224 */ /* 0x008fc400078e020b */
[----:B------:R-:W-:Y:S02]  /*23d90*/  IMAD.MOV.U32 R2, RZ, RZ, 0x1 ;  /* 0x00000001ff027424 */ /* 0x000fe400078e00ff */
[----:B------:R-:W-:Y:S02]  /*23da0*/  IMAD R40, R40, R24, R17 ;  /* 0x0000001828287224 */ /* 0x000fe400078e0211 */
[----:B------:R-:W-:Y:S01]  /*23db0*/  IMAD R3, R0, R16, R3 ;  /* 0x0000001000037224 */ /* 0x000fe200078e0203 */
[----:B------:R-:W-:-:S04]  /*23dc0*/  PRMT R0, R2, 0x7610, R0 ;  /* 0x0000761002007816 */ /* 0x000fc80000000000 */
[----:B------:R-:W-:Y:S02]  /*23dd0*/  SEL R2, R3, R40, !P4 ;  /* 0x0000002803027207 */ /* 0x000fe40006000000 */
[----:B------:R-:W-:-:S03]  /*23de0*/  SEL R40, R40, R3, !P4 ;  /* 0x0000000328287207 */ /* 0x000fc60006000000 */
[----:B------:R3:W-:Y:S04]  /*23df0*/  STL [R1+0x464], R2 ;  /* 0x0004640201007387 */ /* 0x0007e80000100800 */
.L_x_552:
[----:B------:R4:W-:Y:S01]  /*23e00*/  STL [R1+0x468], R40 ;  /* 0x0004682801007387 */ /* 0x0009e20000100800 */
[----:B------:R-:W-:-:S13]  /*23e10*/  LOP3.LUT P0, RZ, R0, 0xff, RZ, 0xc0, !PT ;  /* 0x000000ff00ff7812 */ /* 0x000fda000780c0ff */
[----:B----4-:R-:W-:Y:S05]  /*23e20*/  @P0 BRA `(.L_x_555) ;  /* 0xfffffdd400540947 */ /* 0x010fea000383ffff */
[----:B------:R-:W-:Y:S05]  /*23e30*/  EXIT ;  /* 0x000000000000794d */ /* 0x000fea0003800000 */
.L_x_7:
[----:B------:R-:W2:Y:S01]  /*23e40*/  LDL R163, [R1+0x460] ;  /* 0x0004600001a37983 */ /* 0x000ea20000100800 */
[----:B------:R-:W-:-:S03]  /*23e50*/  ULDC.64 UR4, c[0x0][0x650] ;  /* 0x0001940000047ab9 */ /* 0x000fc60000000a00 */
[----:B------:R-:W3:Y:S01]  /*23e60*/  LDL R162, [R1+0x45c] ;  /* 0x00045c0001a27983 */ /* 0x000ee20000100800 */
[----:B------:R-:W-:Y:S01]  /*23e70*/  PRMT R6, RZ, 0x7610, R6 ;  /* 0x00007610ff067816 */ /* 0x000fe20000000006 */
[----:B------:R-:W-:Y:S02]  /*23e80*/  IMAD.MOV.U32 R5, RZ, RZ, -0x1 ;  /* 0xffffffffff057424 */ /* 0x000fe400078e00ff */
[----:B------:R-:W-:Y:S02]  /*23e90*/  IMAD.MOV.U32 R4, RZ, RZ, -0x1 ;  /* 0xffffffffff047424 */ /* 0x000fe400078e00ff */
[----:B0-----:R-:W-:Y:S01]  /*23ea0*/  IMAD.MOV.U32 R10, RZ, RZ, -0x1 ;  /* 0xffffffffff0a7424 */ /* 0x001fe200078e00ff */
[----:B--2---:R-:W-:-:S04]  /*23eb0*/  ISETP.GE.U32.AND P0, PT, R163, UR4, PT ;  /* 0x00000004a3007c0c */ /* 0x004fc8000bf06070 */
[----:B---3--:R-:W-:-:S13]  /*23ec0*/  ISETP.GE.U32.AND.EX P0, PT, R162, UR5, PT, P0 ;  /* 0x00000005a2007c0c */ /* 0x008fda000bf06100 */
[----:B------:R-:W-:Y:S05]  /*23ed0*/  @P0 BRA `(.L_x_556) ;  /* 0x00000004002c0947 */ /* 0x000fea0003800000 */
[----:B------:R-:W0:Y:S01]  /*23ee0*/  LDC.64 R14, c[0x0][0x628] ;  /* 0x00018a00ff0e7b82 */ /* 0x000e220000000a00 */
[----:B------:R-:W-:Y:S02]  /*23ef0*/  IMAD.MOV.U32 R8, RZ, RZ, R163 ;  /* 0x000000ffff087224 */ /* 0x000fe400078e00a3 */
[----:B------:R-:W-:-:S05]  /*23f00*/  IMAD.MOV.U32 R9, RZ, RZ, R162 ;  /* 0x000000ffff097224 */ /* 0x000fca00078e00a2 */
[----:B------:R-:W1:Y:S08]  /*23f10*/  LDC R10, c[0x0][0x630] ;  /* 0x00018c00ff0a7b82 */ /* 0x000e700000000800 */
[----:B------:R-:W2:Y:S01]  /*23f20*/  LDC.64 R16, c[0x0][0x620] ;  /* 0x00018800ff107b82 */ /* 0x000ea20000000a00 */
[----:B0-----:R-:W-:-:S04]  /*23f30*/  ISETP.NE.U32.AND P0, PT, R14, RZ, PT ;  /* 0x000000ff0e00720c */ /* 0x001fc80003f05070 */
[----:B------:R-:W-:-:S13]  /*23f40*/  ISETP.NE.AND.EX P0, PT, R15, RZ, PT, P0 ;  /* 0x000000ff0f00720c */ /* 0x000fda0003f05300 */
[----:B-12---:R-:W-:Y:S05]  /*23f50*/  @!P0 BRA `(.L_x_557) ;  /* 0x0000000000288947 */ /* 0x006fea0003800000 */
[----:B------:R-:W0:Y:S02]  /*23f60*/  LDC R4, c[0x0][0x634] ;  /* 0x00018d00ff047b82 */ /* 0x000e240000000800 */
[----:B0-----:R-:W-:-:S05]  /*23f70*/  IADD3 R9, P0, R163, R4, RZ ;  /* 0x00000004a3097210 */ /* 0x001fca0007f1e0ff */
        /* <DEDUP_REMOVED lines=8> */
.L_x_557:
[----:B------:R-:W0:Y:S01]  /*24000*/  LDC.64 R20, c[0x0][0x640] ;  /* 0x00019000ff147b82 */ /* 0x000e220000000a00 */
[-CC-:B------:R-:W-:Y:S02]  /*24010*/  SHF.R.U64 R14, R8, R10.reuse, R9.reuse ;  /* 0x0000000a080e7219 */ /* 0x180fe40000001209 */
[----:B------:R-:W-:Y:S02]  /*24020*/  SHF.R.U32.HI R4, RZ, R10, R9 ;  /* 0x0000000aff047219 */ /* 0x000fe40000011609 */
[----:B------:R-:W-:-:S03]  /*24030*/  IADD3 R7, P0, RZ, -R14, RZ ;  /* 0x8000000eff077210 */ /* 0x000fc60007f1e0ff */
[----:B------:R-:W1:Y:S02]  /*24040*/  LDC R8, c[0x0][0x618] ;  /* 0x00018600ff087b82 */ /* 0x000e640000000800 */
[----:B------:R-:W-:Y:S02]  /*24050*/  IMAD.X R5, RZ, RZ, ~R4, P0 ;  /* 0x000000ffff057224 */ /* 0x000fe400000e0e04 */
[----:B------:R-:W-:Y:S02]  /*24060*/  IMAD.MOV.U32 R4, RZ, RZ, R163 ;  /* 0x000000ffff047224 */ /* 0x000fe400078e00a3 */
[-C--:B------:R-:W-:Y:S02]  /*24070*/  IMAD R6, R5, R16.reuse, RZ ;  /* 0x0000001005067224 */ /* 0x080fe400078e02ff */
[----:B------:R-:W2:Y:S01]  /*24080*/  LDC R18, c[0x0][0x608] ;  /* 0x00018200ff127b82 */ /* 0x000ea20000000800 */
[----:B------:R-:W-:Y:S02]  /*24090*/  IMAD.MOV.U32 R5, RZ, RZ, R162 ;  /* 0x000000ffff057224 */ /* 0x000fe400078e00a2 */
[----:B------:R-:W-:-:S05]  /*240a0*/  IMAD.WIDE.U32 R4, R7, R16, R4 ;  /* 0x0000001007047225 */ /* 0x000fca00078e0004 */
[----:B------:R-:W3:Y:S01]  /*240b0*/  LDC R19, c[0x0][0x658] ;  /* 0x00019600ff137b82 */ /* 0x000ee20000000800 */
[----:B------:R-:W-:Y:S01]  /*240c0*/  IMAD R7, R7, R17, R6 ;  /* 0x0000001107077224 */ /* 0x000fe200078e0206 */
[----:B0-----:R-:W-:Y:S01]  /*240d0*/  ISETP.NE.U32.AND P0, PT, R20, RZ, PT ;  /* 0x000000ff1400720c */ /* 0x001fe20003f05070 */
[----:B------:R-:W-:Y:S02]  /*240e0*/  IMAD.MOV.U32 R6, RZ, RZ, -0x1 ;  /* 0xffffffffff067424 */ /* 0x000fe400078e00ff */
[----:B------:R-:W-:Y:S01]  /*240f0*/  IMAD.IADD R5, R5, 0x1, R7 ;  /* 0x0000000105057824 */ /* 0x000fe200078e0207 */
[----:B------:R-:W-:Y:S02]  /*24100*/  ISETP.NE.AND.EX P0, PT, R21, RZ, PT, P0 ;  /* 0x000000ff1500720c */ /* 0x000fe40003f05300 */
[----:B------:R-:W0:Y:S02]  /*24110*/  LDC R17, c[0x0][0x600] ;  /* 0x00018000ff117b82 */ /* 0x000e240000000800 */
[----:B-1----:R-:W-:-:S02]  /*24120*/  SHF.R.U64 R10, R4, R8, R5 ;  /* 0x00000008040a7219 */ /* 0x002fc40000001205 */
[----:B------:R-:W-:-:S04]  /*24130*/  SHF.R.U32.HI R5, RZ, R8, R5 ;  /* 0x00000008ff057219 */ /* 0x000fc80000011605 */
[----:B------:R-:W1:Y:S01]  /*24140*/  LDC R22, c[0x0][0x648] ;  /* 0x00019200ff167b82 */ /* 0x000e620000000800 */
[-CC-:B--2---:R-:W-:Y:S02]  /*24150*/  SHF.R.U64 R15, R10, R18.reuse, R5.reuse ;  /* 0x000000120a0f7219 */ /* 0x184fe40000001205 */
[----:B------:R-:W-:Y:S01]  /*24160*/  SHF.R.U32.HI R4, RZ, R18, R5 ;  /* 0x00000012ff047219 */ /* 0x000fe20000011605 */
[----:B------:R-:W-:-:S04]  /*24170*/  IMAD.MOV.U32 R18, RZ, RZ, 0x1 ;  /* 0x00000001ff127424 */ /* 0x000fc800078e00ff */
[----:B------:R-:W2:Y:S01]  /*24180*/  LDC R23, c[0x0][0x638] ;  /* 0x00018e00ff177b82 */ /* 0x000ea20000000800 */
[-CC-:B---3--:R-:W-:Y:S02]  /*24190*/  SHF.R.U64 R16, R15, R19.reuse, R4.reuse ;  /* 0x000000130f107219 */ /* 0x188fe40000001204 */
[-C--:B------:R-:W-:Y:S02]  /*241a0*/  SHF.L.U32 R6, R6, R19.reuse, RZ ;  /* 0x0000001306067219 */ /* 0x080fe400000006ff */
[----:B------:R-:W-:Y:S01]  /*241b0*/  SHF.R.U32.HI R5, RZ, R19, R4 ;  /* 0x00000013ff057219 */ /* 0x000fe20000011604 */
[----:B------:R-:W-:Y:S01]  /*241c0*/  IMAD.MOV.U32 R4, RZ, RZ, R16 ;  /* 0x000000ffff047224 */ /* 0x000fe200078e0010 */
[----:B------:R-:W-:Y:S01]  /*241d0*/  LOP3.LUT R24, RZ, R6, RZ, 0x33, !PT ;  /* 0x00000006ff187212 */ /* 0x000fe200078e33ff */
[----:B------:R-:W3:Y:S01]  /*241e0*/  LDC R25, c[0x0][0x610] ;  /* 0x00018400ff197b82 */ /* 0x000ee20000000800 */
[----:B------:R-:W-:Y:S05]  /*241f0*/  @!P0 BRA `(.L_x_558) ;  /* 0x0000000000288947 */ /* 0x000fea0003800000 */
        /* <DEDUP_REMOVED lines=10> */
.L_x_558:
[----:B-1----:R-:W-:Y:S01]  /*242a0*/  SHF.R.U64 R4, R4, R22, R5 ;  /* 0x0000001604047219 */ /* 0x002fe20000001205 */
[----:B0-----:R-:W-:Y:S01]  /*242b0*/  VIADD R7, R17, 0xffffffff ;  /* 0xffffffff11077836 */ /* 0x001fe20000000000 */
[----:B------:R-:W-:Y:S01]  /*242c0*/  SHF.L.U32 R18, R18, R19, RZ ;  /* 0x0000001312127219 */ /* 0x000fe200000006ff */
[----:B------:R-:W-:Y:S01]  /*242d0*/  @P4 IMAD R0, R11, R12, R2 ;  /* 0x0000000c0b004224 */ /* 0x000fe200078e0202 */
[----:B------:R-:W-:Y:S01]  /*242e0*/  LOP3.LUT R3, R15, R24, RZ, 0xc0, !PT ;  /* 0x000000180f037212 */ /* 0x000fe200078ec0ff */
[----:B------:R-:W-:Y:S01]  /*242f0*/  IMAD.MOV R5, RZ, RZ, -R4 ;  /* 0x000000ffff057224 */ /* 0x000fe200078e0a04 */
[----:B------:R-:W-:Y:S01]  /*24300*/  LOP3.LUT R7, R10, R7, RZ, 0xc0, !PT ;  /* 0x000000070a077212 */ /* 0x000fe200078ec0ff */
[----:B------:R-:W-:Y:S02]  /*24310*/  IMAD.MOV.U32 R6, RZ, RZ, 0x1 ;  /* 0x00000001ff067424 */ /* 0x000fe400078e00ff */
[----:B------:R-:W-:Y:S02]  /*24320*/  IMAD R3, R18, R4, R3 ;  /* 0x0000000412037224 */ /* 0x000fe400078e0203 */
[----:B--2---:R-:W-:-:S02]  /*24330*/  IMAD R2, R5, R23, R16 ;  /* 0x0000001705027224 */ /* 0x004fc400078e0210 */
[----:B---3--:R-:W-:Y:S02]  /*24340*/  IMAD R0, R3, R25, R0 ;  /* 0x0000001903007224 */ /* 0x008fe400078e0200 */
[----:B------:R-:W-:Y:S02]  /*24350*/  IMAD R5, R2, R17, R7 ;  /* 0x0000001102057224 */ /* 0x000fe400078e0207 */
[----:B------:R-:W-:-:S03]  /*24360*/  IMAD.MOV.U32 R10, RZ, RZ, R14 ;  /* 0x000000ffff0a7224 */ /* 0x000fc600078e000e */
[----:B------:R-:W-:Y:S02]  /*24370*/  SEL R4, R5, R0, !P4 ;  /* 0x0000000005047207 */ /* 0x000fe40006000000 */
[----:B------:R-:W-:-:S07]  /*24380*/  SEL R5, R0, R5, !P4 ;  /* 0x0000000500057207 */ /* 0x000fce0006000000 */
.L_x_556:
[----:B------:R-:W-:-:S08]  /*24390*/  NOP ;  /* 0x0000000000007918 */ /* 0x000fd00000000000 */
[----:B------:R-:W0:-:S00]  /*243a0*/  USETMAXREG.DEALLOC.CTAPOOL 0x18 ;  /* 0x00000018000079c8 */ /* 0x000e0000080e0500 */
[----:B------:R-:W-:-:S13]  /*243b0*/  ISETP.NE.AND P0, PT, RZ, UR8, PT ;  /* 0x00000008ff007c0c */ /* 0x000fda000bf05270 */
[----:B------:R-:W-:Y:S05]  /*243c0*/  @P0 EXIT ;  /* 0x000000000000094d */ /* 0x000fea0003800000 */
[----:B0-----:R-:W-:Y:S01]  /*243d0*/  LOP3.LUT P0, RZ, R6, 0xff, RZ, 0xc0, !PT ;  /* 0x000000ff06ff7812 */ /* 0x001fe2000780c0ff */
[----:B------:R-:W-:Y:S02]  /*243e0*/  IMAD.MOV.U32 R6, RZ, RZ, 0x1 ;  /* 0x00000001ff067424 */ /* 0x000fe400078e00ff */
[----:B------:R-:W-:-:S10]  /*243f0*/  IMAD.MOV.U32 R7, RZ, RZ, RZ ;  /* 0x000000ffff077224 */ /* 0x000fd400078e00ff */
[----:B------:R-:W-:Y:S05]  /*24400*/  @!P0 BRA `(.L_x_559) ;  /* 0x0000000c00588947 */ /* 0x000fea0003800000 */
[----:B------:R-:W0:Y:S01]  /*24410*/  LDC R0, c[0x0][0x28c] ;  /* 0x0000a300ff007b82 */ /* 0x000e220000000800 */
[----:B------:R-:W-:Y:S01]  /*24420*/  ULDC UR6, c[0x0][0x658] ;  /* 0x0001960000067ab9 */ /* 0x000fe20000000800 */
[----:B------:R-:W-:Y:S01]  /*24430*/  UMOV UR9, 0xffffffff ;  /* 0xffffffff00097882 */ /* 0x000fe20000000000 */
[----:B------:R-:W-:Y:S01]  /*24440*/  ULDC UR8, c[0x0][0xc] ;  /* 0x0000030000087ab9 */ /* 0x000fe20000000800 */
[----:B------:R-:W-:Y:S01]  /*24450*/  USHF.L.U32 UR11, UR9, UR6, URZ ;  /* 0x00000006090b7299 */ /* 0x000fe2000800063f */
[----:B------:R-:W-:Y:S01]  /*24460*/  BSSY B0, `(.L_x_559) ;  /* 0x00000d0000007945 */ /* 0x000fe20003800000 */
[----:B------:R-:W-:Y:S01]  /*24470*/  UMOV UR10, 0x1 ;  /* 0x00000001000a7882 */ /* 0x000fe20000000000 */
[----:B------:R-:W-:Y:S01]  /*24480*/  ULDC UR9, c[0x0][0x10] ;  /* 0x0000040000097ab9 */ /* 0x000fe20000000800 */
[----:B------:R-:W1:Y:S01]  /*24490*/  S2UR UR4, SR_CgaCtaId ;  /* 0x00000000000479c3 */ /* 0x000e620000008800 */
[----:B------:R-:W-:Y:S01]  /*244a0*/  UIMAD.WIDE.U32 UR8, UR8, UR9, URZ ;  /* 0x00000009080872a5 */ /* 0x000fe2000f8e003f */
[----:B------:R-:W-:Y:S01]  /*244b0*/  IMAD.MOV.U32 R9, RZ, RZ, 0x1 ;  /* 0x00000001ff097424 */ /* 0x000fe200078e00ff */
[----:B------:R-:W-:Y:S01]  /*244c0*/  USHF.L.U32 UR6, UR10, UR6, URZ ;  /* 0x000000060a067299 */ /* 0x000fe2000800063f */
[----:B------:R-:W-:Y:S01]  /*244d0*/  IMAD.MOV.U32 R6, RZ, RZ, 0x1 ;  /* 0x00000001ff067424 */ /* 0x000fe200078e00ff */
[----:B------:R-:W-:Y:S01]  /*244e0*/  ULDC UR5, c[0x0][0x600] ;  /* 0x0001800000057ab9 */ /* 0x000fe20000000800 */
[----:B------:R-:W-:Y:S01]  /*244f0*/  ULDC UR10, c[0x0][0x14] ;  /* 0x00000500000a7ab9 */ /* 0x000fe20000000800 */
[----:B------:R-:W-:Y:S01]  /*24500*/  IMAD.MOV.U32 R7, RZ, RZ, RZ ;  /* 0x000000ffff077224 */ /* 0x000fe200078e00ff */
[----:B------:R-:W-:-:S02]  /*24510*/  UIMAD.WIDE.U32 UR24, UR8, UR10, URZ ;  /* 0x0000000a081872a5 */ /* 0x000fc4000f8e003f */
[----:B------:R-:W-:Y:S02]  /*24520*/  UIMAD UR18, UR9, UR10, URZ ;  /* 0x0000000a091272a4 */ /* 0x000fe4000f8e023f */
[----:B------:R-:W-:Y:S02]  /*24530*/  ULOP3.LUT UR23, UR13, 0x2, URZ, 0xfc, !UPT ;  /* 0x000000020d177892 */ /* 0x000fe4000f8efc3f */
[----:B------:R-:W-:Y:S01]  /*24540*/  UIADD3 UR5, UR5, -0x1, URZ ;  /* 0xffffffff05057890 */ /* 0x000fe2000fffe03f */
[----:B0-----:R-:W-:Y:S01]  /*24550*/  VIADD R0, R0, 0x3f ;  /* 0x0000003f00007836 */ /* 0x001fe20000000000 */
[----:B------:R-:W-:Y:S02]  /*24560*/  ULOP3.LUT UR20, URZ, UR11, URZ, 0x33, !UPT ;  /* 0x0000000b3f147292 */ /* 0x000fe4000f8e333f */
[----:B------:R-:W-:Y:S02]  /*24570*/  UIADD3 UR18, UR25, UR18, URZ ;  /* 0x0000001219127290 */ /* 0x000fe4000fffe03f */
[----:B------:R-:W-:Y:S01]  /*24580*/  SHF.R.S32.HI R3, RZ, 0x1f, R0 ;  /* 0x0000001fff037819 */ /* 0x000fe20000011400 */
[----:B------:R-:W-:Y:S01]  /*24590*/  ULDC.64 UR26, c[0x0][0x198] ;  /* 0x00006600001a7ab9 */ /* 0x000fe20000000a00 */
[----:B-1----:R-:W-:-:S02]  /*245a0*/  USHF.L.U32 UR7, UR4, 0x6, URZ ;  /* 0x0000000604077899 */ /* 0x002fc4000800063f */
[----:B------:R-:W-:Y:S01]  /*245b0*/  LEA.HI R0, R3, R0, RZ, 0x6 ;  /* 0x0000000003007211 */ /* 0x000fe200078f30ff */
[----:B------:R-:W-:Y:S02]  /*245c0*/  USHF.L.U32 UR4, UR4, 0xc, URZ ;  /* 0x0000000c04047899 */ /* 0x000fe4000800063f */
[----:B------:R-:W-:Y:S01]  /*245d0*/  ULOP3.LUT UR7, UR7, 0xc0, URZ, 0xc0, !UPT ;  /* 0x000000c007077892 */ /* 0x000fe2000f8ec03f */
[----:B------:R-:W-:-:S05]  /*245e0*/  SHF.R.S32.HI R0, RZ, 0x6, R0 ;  /* 0x00000006ff007819 */ /* 0x000fca0000011400 */
[----:B------:R-:W-:-:S07]  /*245f0*/  VIADD R15, R0, 0x1 ;  /* 0x00000001000f7836 */ /* 0x000fce0000000000 */
.L_x_570:
[----:B------:R-:W-:-:S03]  /*24600*/  UMOV UR8, 0xffffffff ;  /* 0xffffffff00087882 */ /* 0x000fc60000000000 */
[----:B------:R-:W-:Y:S05]  /*24610*/  BRA.DIV UR8, `(.L_x_560) ;  /* 0x00000012083c7947 */ /* 0x000fea000b800000 */
[----:B------:R-:W-:-:S13]  /*24620*/  ELECT P0, URZ, PT ;  /* 0x00000000003f782f */ /* 0x000fda0003800000 */
.L_x_584:
[----:B------:R-:W0:Y:S01]  /*24630*/  LDC R2, c[0x0][0x28c] ;  /* 0x0000a300ff027b82 */ /* 0x000e220000000800 */
[----:B------:R-:W-:Y:S01]  /*24640*/  BSSY B1, `(.L_x_561) ;  /* 0x0000039000017945 */ /* 0x000fe20003800000 */
[----:B0-----:R-:W-:-:S13]  /*24650*/  ISETP.LT.OR P0, PT, R2, 0x1, !P0 ;  /* 0x000000010200780c */ /* 0x001fda0004701670 */
[----:B------:R-:W-:Y:S05]  /*24660*/  @P0 BRA `(.L_x_562) ;  /* 0x0000000000d80947 */ /* 0x000fea0003800000 */
[----:B------:R-:W-:Y:S01]  /*24670*/  IMAD.SHL.U32 R5, R5, 0x100, RZ ;  /* 0x0000010005057824 */ /* 0x000fe200078e00ff */
[----:B------:R-:W-:Y:S01]  /*24680*/  LEA R4, R4, UR7, 0x8 ;  /* 0x0000000704047c11 */ /* 0x000fe2000f8e40ff */
[----:B------:R-:W-:Y:S02]  /*24690*/  IMAD.MOV.U32 R13, RZ, RZ, RZ ;  /* 0x000000ffff0d7224 */ /* 0x000fe400078e00ff */
[----:B------:R-:W-:Y:S02]  /*246a0*/  IMAD.MOV.U32 R2, RZ, RZ, R15 ;  /* 0x000000ffff027224 */ /* 0x000fe400078e000f */
[----:B------:R-:W-:Y:S02]  /*246b0*/  IMAD.MOV.U32 R3, RZ, RZ, R6 ;  /* 0x000000ffff037224 */ /* 0x000fe400078e0006 */
[----:B------:R-:W-:-:S07]  /*246c0*/  IMAD.MOV.U32 R8, RZ, RZ, R7 ;  /* 0x000000ffff087224 */ /* 0x000fce00078e0007 */
.L_x_565:
[----:B------:R-:W0:Y:S01]  /*246d0*/  S2R R12, SR_CgaCtaId ;  /* 0x00000000000c7919 */ /* 0x000e220000008800 */
[----:B------:R-:W-:Y:S01]  /*246e0*/  MOV R11, 0x400 ;  /* 0x00000400000b7802 */ /* 0x000fe20000000f00 */
[----:B------:R-:W1:Y:S03]  /*246f0*/  S2R R14, SR_TID.X ;  /* 0x00000000000e7919 */ /* 0x000e660000002100 */
[----:B0-----:R-:W-:Y:S02]  /*24700*/  LEA R17, R12, R11, 0x18 ;  /* 0x0000000b0c117211 */ /* 0x001fe400078ec0ff */
[----:B------:R-:W-:Y:S02]  /*24710*/  SHF.L.U32 R11, R3, 0x1f, RZ ;  /* 0x0000001f030b7819 */ /* 0x000fe400000006ff */
[----:B-1----:R-:W-:Y:S01]  /*24720*/  LOP3.LUT P1, RZ, R14, 0x7f, RZ, 0xc0, !PT ;  /* 0x0000007f0eff7812 */ /* 0x002fe2000782c0ff */
[----:B------:R-:W-:-:S04]  /*24730*/  IMAD R12, R8, 0x8, R17 ;  /* 0x00000008080c7824 */ /* 0x000fc800078e0211 */
[----:B------:R-:W0:Y:S02]  /*24740*/  SYNCS.PHASECHK.TRANS64.TRYWAIT P0, [R12+URZ+0x38], R11 ;  /* 0x0000380b0c0075a7 */ /* 0x000e24000800017f */
[----:B0-----:R-:W-:Y:S06]  /*24750*/  @!P0 BRA `(.L_x_563) ;  /* 0x00000010000c8947 */ /* 0x001fec0003800000 */
.L_x_585:
[----:B0-----:R-:W0:Y:S01]  /*24760*/  @!P1 LDC R11, c[0x0][0x500] ;  /* 0x00014000ff0b9b82 */ /* 0x001e220000000800 */
[----:B------:R-:W-:-:S04]  /*24770*/  UPRMT UR8, UR23, 0x9910, URZ ;  /* 0x0000991017087896 */ /* 0x000fc8000800003f */
[----:B------:R-:W-:-:S06]  /*24780*/  UISETP.NE.AND UP0, UPT, UR8, 0x2, UPT ;  /* 0x000000020800788c */ /* 0x000fcc000bf05270 */
[----:B------:R-:W-:Y:S01]  /*24790*/  PLOP3.LUT P0, PT, PT, PT, UP0, 0x80, 0x0 ;  /* 0x000000000000781c */ /* 0x000fe20003f0f008 */
[----:B0-----:R0:W-:-:S12]  /*247a0*/  @!P1 SYNCS.ARRIVE.TRANS64 RZ, [R12+URZ], R11 ;  /* 0x0000000b0cff99a7 */ /* 0x0011d8000800003f */
[----:B------:R-:W-:Y:S05]  /*247b0*/  @P0 BRA `(.L_x_564) ;  /* 0x0000000000040947 */ /* 0x000fea0003800000 */
[----:B------:R-:W-:Y:S01]  /*247c0*/  BPT.TRAP 0x1 ;  /* 0x000000040000795c */ /* 0x000fe20000300000 */
.L_x_564:
[----:B------:R-:W-:Y:S01]  /*247d0*/  R2UR UR8, R8 ;  /* 0x00000000080872ca */ /* 0x000fe200000e0000 */
[----:B------:R-:W-:Y:S01]  /*247e0*/  VIADD R2, R2, 0xffffffff ;  /* 0xffffffff02027836 */ /* 0x000fe20000000000 */
[----:B------:R-:W-:Y:S01]  /*247f0*/  R2UR UR19, R17 ;  /* 0x00000000111372ca */ /* 0x000fe200000e0000 */
[----:B------:R-:W-:Y:S01]  /*24800*/  UIADD3 UR14, UP0, UR26, 0xf0, URZ ;  /* 0x000000f01a0e7890 */ /* 0x000fe2000ff1e03f */
[----:B------:R-:W-:Y:S01]  /*24810*/  R2UR UR21, R5 ;  /* 0x00000000051572ca */ /* 0x000fe200000e0000 */
[----:B------:R-:W-:Y:S01]  /*24820*/  UIADD3 UR28, UP1, UR26, 0x1f0, URZ ;  /* 0x000001f01a1c7890 */ /* 0x000fe2000ff3e03f */
[----:B------:R-:W-:Y:S01]  /*24830*/  R2UR UR9, R12 ;  /* 0x000000000c0972ca */ /* 0x000fe200000e0000 */
[----:B------:R-:W-:Y:S01]  /*24840*/  UIADD3.X UR15, URZ, UR27, URZ, UP0, !UPT ;  /* 0x0000001b3f0f7290 */ /* 0x000fe200087fe43f */
[C---:B------:R-:W-:Y:S01]  /*24850*/  R2UR UR10, R13.reuse ;  /* 0x000000000d0a72ca */ /* 0x040fe200000e0000 */
[----:B------:R-:W-:Y:S01]  /*24860*/  VIADD R8, R8, 0x1 ;  /* 0x0000000108087836 */ /* 0x000fe20000000000 */
[----:B------:R-:W-:Y:S01]  /*24870*/  R2UR UR12, R10 ;  /* 0x000000000a0c72ca */ /* 0x000fe200000e0000 */
[----:B------:R-:W-:Y:S01]  /*24880*/  UIADD3.X UR29, URZ, UR27, URZ, UP1, !UPT ;  /* 0x0000001b3f1d7290 */ /* 0x000fe20008ffe43f */
[----:B------:R-:W-:Y:S01]  /*24890*/  R2UR UR22, R4 ;  /* 0x00000000041672ca */ /* 0x000fe200000e0000 */
[----:B------:R-:W-:Y:S01]  /*248a0*/  USHF.L.U32 UR8, UR8, 0xe, URZ ;  /* 0x0000000e08087899 */ /* 0x000fe2000800063f */
[----:B------:R-:W-:Y:S01]  /*248b0*/  ISETP.GT.AND P1, PT, R2, 0x1, PT ;  /* 0x000000010200780c */ /* 0x000fe20003f24270 */
[----:B------:R-:W-:Y:S01]  /*248c0*/  UMOV UR16, 0x0 ;  /* 0x0000000000107882 */ /* 0x000fe20000000000 */
[----:B------:R-:W-:Y:S01]  /*248d0*/  UMOV UR17, 0x10000000 ;  /* 0x1000000000117882 */ /* 0x000fe20000000000 */
[----:B------:R-:W-:Y:S01]  /*248e0*/  ULOP3.LUT UR11, UR8, 0x3000, UR4, 0xf8, !UPT ;  /* 0x00003000080b7892 */ /* 0x000fe2000f8ef804 */
[C---:B------:R-:W-:Y:S01]  /*248f0*/  ISETP.NE.AND P0, PT, R8.reuse, 0x7, PT ;  /* 0x000000070800780c */ /* 0x040fe20003f05270 */
[----:B------:R-:W-:Y:S01]  /*24900*/  UIADD3 UR8, UR19, 0x180, UR8 ;  /* 0x0000018013087890 */ /* 0x000fe2000fffe008 */
[----:B------:R-:W-:Y:S01]  /*24910*/  VIADD R13, R13, 0x40 ;  /* 0x000000400d0d7836 */ /* 0x000fe20000000000 */
[----:B------:R-:W-:Y:S01]  /*24920*/  UIADD3 UR19, UR19, 0x1c180, UR11 ;  /* 0x0001c18013137890 */ /* 0x000fe2000fffe00b */
[----:B0-----:R-:W-:Y:S01]  /*24930*/  SEL R12, RZ, 0x1, P0 ;  /* 0x00000001ff0c7807 */ /* 0x001fe20000000000 */
[----:B------:R-:W-:Y:S01]  /*24940*/  UMOV UR30, 0xf0000 ;  /* 0x000f0000001e7882 */ /* 0x000fe20000000000 */
[----:B------:R-:W-:Y:S01]  /*24950*/  UMOV UR11, UR21 ;  /* 0x00000015000b7c82 */ /* 0x000fe20008000000 */
[----:B------:R-:W-:-:S02]  /*24960*/  SEL R8, R8, RZ, P0 ;  /* 0x000000ff08087207 */ /* 0x000fc40000000000 */
[----:B------:R-:W-:Y:S01]  /*24970*/  LOP3.LUT R3, R3, R12, RZ, 0x3c, !PT ;  /* 0x0000000c03037212 */ /* 0x000fe200078e3cff */
[----:B------:R0:W-:Y:S02]  /*24980*/  UTMALDG.3D [UR8], [UR14], desc[UR16] ;  /* 0x000010080e0075b4 */ /* 0x0001e40008011000 */
[----:B0-----:R-:W-:Y:S01]  /*24990*/  UMOV UR8, UR19 ;  /* 0x0000001300087c82 */ /* 0x001fe20008000000 */
[----:B------:R-:W-:Y:S02]  /*249a0*/  UMOV UR11, UR22 ;  /* 0x00000016000b7c82 */ /* 0x000fe40008000000 */
[----:B------:R0:W-:Y:S02]  /*249b0*/  UTMALDG.3D.MULTICAST [UR8], [UR28], UR30, desc[UR16] ;  /* 0x000010081c0073b4 */ /* 0x0001e4000801181e */
[----:B0-----:R-:W-:Y:S05]  /*249c0*/  @P1 BRA `(.L_x_565) ;  /* 0xfffffffc00401947 */ /* 0x001fea000383ffff */
.L_x_562:
[----:B------:R-:W-:Y:S05]  /*249d0*/  BSYNC B1 ;  /* 0x0000000000017941 */ /* 0x000fea0003800000 */
.L_x_561:
[----:B------:R-:W2:Y:S01]  /*249e0*/  LDL.LU R16, [R1+0x45c] ;  /* 0x00045c0001107983 */ /* 0x000ea20000300800 */
[----:B------:R-:W-:Y:S01]  /*249f0*/  LOP3.LUT P1, RZ, R9, 0xff, RZ, 0xc0, !PT ;  /* 0x000000ff09ff7812 */ /* 0x000fe2000782c0ff */
[----:B------:R-:W-:Y:S01]  /*24a00*/  IMAD.IADD R4, R0, 0x1, R7 ;  /* 0x0000000100047824 */ /* 0x000fe200078e0207 */
[----:B------:R-:W-:Y:S01]  /*24a10*/  ULDC.64 UR8, c[0x0][0x650] ;  /* 0x0001940000087ab9 */ /* 0x000fe20000000a00 */
[----:B------:R-:W3:Y:S01]  /*24a20*/  LDL.LU R14, [R1+0x460] ;  /* 0x00046000010e7983 */ /* 0x000ee20000300800 */
[----:B------:R-:W-:Y:S01]  /*24a30*/  BSSY B1, `(.L_x_566) ;  /* 0x0000070000017945 */ /* 0x000fe20003800000 */
[C---:B------:R-:W-:Y:S01]  /*24a40*/  IMAD.WIDE.U32 R2, R4.reuse, 0x24924925, RZ ;  /* 0x2492492504027825 */ /* 0x040fe200078e00ff */
[C---:B------:R-:W-:Y:S02]  /*24a50*/  ISETP.GT.U32.AND P0, PT, R4.reuse, 0x6, PT ;  /* 0x000000060400780c */ /* 0x040fe40003f04070 */
[----:B------:R-:W-:Y:S01]  /*24a60*/  PRMT R9, RZ, 0x7610, R9 ;  /* 0x00007610ff097816 */ /* 0x000fe20000000009 */
[----:B------:R-:W-:Y:S01]  /*24a70*/  IMAD.IADD R2, R4, 0x1, -R3 ;  /* 0x0000000104027824 */ /* 0x000fe200078e0a03 */
[----:B------:R-:W-:Y:S01]  /*24a80*/  ISETP.LT.U32.AND P0, PT, R0, 0x7, P0 ;  /* 0x000000070000780c */ /* 0x000fe20000701070 */
[----:B------:R-:W-:-:S02]  /*24a90*/  IMAD.MOV.U32 R5, RZ, RZ, -0x1 ;  /* 0xffffffffff057424 */ /* 0x000fc400078e00ff */
[----:B------:R-:W0:Y:S01]  /*24aa0*/  @P1 S2R R8, SR_CgaCtaId ;  /* 0x0000000000081919 */ /* 0x000e220000008800 */
[----:B------:R-:W-:Y:S01]  /*24ab0*/  LEA.HI R2, R2, R3, RZ, 0x1f ;  /* 0x0000000302027211 */ /* 0x000fe200078ff8ff */
[----:B------:R-:W-:Y:S01]  /*24ac0*/  IMAD.MOV.U32 R10, RZ, RZ, -0x1 ;  /* 0xffffffffff0a7424 */ /* 0x000fe200078e00ff */
[----:B------:R-:W-:Y:S02]  /*24ad0*/  @P1 MOV R3, 0x400 ;  /* 0x0000040000031802 */ /* 0x000fe40000000f00 */
[--C-:B------:R-:W-:Y:S02]  /*24ae0*/  SHF.R.U32.HI R7, RZ, 0x2, R2.reuse ;  /* 0x00000002ff077819 */ /* 0x100fe40000011602 */
[----:B------:R-:W-:Y:S02]  /*24af0*/  PRMT R2, RZ, 0x7610, R2 ;  /* 0x00007610ff027816 */ /* 0x000fe40000000002 */
[----:B0-----:R-:W-:-:S04]  /*24b00*/  @P1 LEA R3, R8, R3, 0x18 ;  /* 0x0000000308031211 */ /* 0x001fc800078ec0ff */
[----:B------:R0:W-:Y:S01]  /*24b10*/  @P1 SYNCS.ARRIVE.TRANS64.A1T0 RZ, [R3+URZ+0x88], RZ ;  /* 0x000088ff03ff19a7 */ /* 0x0001e2000810003f */
[----:B------:R-:W-:Y:S02]  /*24b20*/  ISETP.GE.U32.AND P1, PT, R0, 0x7, PT ;  /* 0x000000070000780c */ /* 0x000fe40003f26070 */
[----:B0-----:R-:W-:-:S04]  /*24b30*/  SEL R3, RZ, 0x1, !P0 ;  /* 0x00000001ff037807 */ /* 0x001fc80004000000 */
[----:B------:R-:W-:-:S07]  /*24b40*/  LOP3.LUT R6, R6, R3, RZ, 0x3c, !PT ;  /* 0x0000000306067212 */ /* 0x000fce00078e3cff */
[----:B------:R-:W-:Y:S01]  /*24b50*/  @P1 LOP3.LUT R6, R6, 0x1, R7, 0x78, !PT ;  /* 0x0000000106061812 */ /* 0x000fe200078e7807 */
[----:B------:R-:W-:Y:S02]  /*24b60*/  IMAD R7, R7, -0x7, R4 ;  /* 0xfffffff907077824 */ /* 0x000fe400078e0204 */
[----:B------:R-:W-:Y:S01]  /*24b70*/  IMAD.MOV.U32 R4, RZ, RZ, -0x1 ;  /* 0xffffffffff047424 */ /* 0x000fe200078e00ff */
[----:B---3--:R-:W-:-:S04]  /*24b80*/  IADD3 R14, P0, R14, UR24, RZ ;  /* 0x000000180e0e7c10 */ /* 0x008fc8000ff1e0ff */
[----:B--2---:R-:W-:Y:S01]  /*24b90*/  IADD3.X R16, R16, UR18, RZ, P0, !PT ;  /* 0x0000001210107c10 */ /* 0x004fe200087fe4ff */
[----:B------:R0:W-:Y:S01]  /*24ba0*/  STL [R1+0x460], R14 ;  /* 0x0004600e01007387 */ /* 0x0001e20000100800 */
[----:B------:R-:W-:-:S03]  /*24bb0*/  ISETP.GE.U32.AND P0, PT, R14, UR8, PT ;  /* 0x000000080e007c0c */ /* 0x000fc6000bf06070 */
[----:B------:R0:W-:Y:S01]  /*24bc0*/  STL [R1+0x45c], R16 ;  /* 0x00045c1001007387 */ /* 0x0001e20000100800 */
[----:B------:R-:W-:-:S13]  /*24bd0*/  ISETP.GE.U32.AND.EX P0, PT, R16, UR9, PT, P0 ;  /* 0x0000000910007c0c */ /* 0x000fda000bf06100 */
[----:B0-----:R-:W-:Y:S05]  /*24be0*/  @P0 BRA `(.L_x_567) ;  /* 0x0000000400500947 */ /* 0x001fea0003800000 */
[----:B------:R-:W0:Y:S01]  /*24bf0*/  S2R R8, SR_CTAID.X ;  /* 0x0000000000087919 */ /* 0x000e220000002500 */
[----:B------:R-:W-:Y:S01]  /*24c00*/  ULDC UR8, c[0x0][0x150] ;  /* 0x0000540000087ab9 */ /* 0x000fe20000000800 */
[----:B------:R-:W1:Y:S01]  /*24c10*/  LDC R3, c[0x0][0x144] ;  /* 0x00005100ff037b82 */ /* 0x000e620000000800 */
[----:B------:R-:W-:Y:S01]  /*24c20*/  ULDC UR11, c[0x0][0x630] ;  /* 0x00018c00000b7ab9 */ /* 0x000fe20000000800 */
[----:B------:R-:W2:Y:S06]  /*24c30*/  S2R R5, SR_CTAID.Y ;  /* 0x0000000000057919 */ /* 0x000eac0000002600 */
[----:B------:R-:W3:Y:S01]  /*24c40*/  LDC R12, c[0x0][0x148] ;  /* 0x00005200ff0c7b82 */ /* 0x000ee20000000800 */
[----:B0-----:R-:W-:-:S02]  /*24c50*/  I2FP.F32.U32 R2, R8 ;  /* 0x0000000800027245 */ /* 0x001fc40000201000 */
[----:B--2---:R-:W-:-:S03]  /*24c60*/  I2FP.F32.U32 R4, R5 ;  /* 0x0000000500047245 */ /* 0x004fc60000201000 */
[----:B------:R-:W-:Y:S01]  /*24c70*/  FMUL R2, R2, UR8 ;  /* 0x0000000802027c20 */ /* 0x000fe20008400000 */
[----:B------:R-:W-:Y:S02]  /*24c80*/  ULDC UR8, c[0x0][0x154] ;  /* 0x0000550000087ab9 */ /* 0x000fe40000000800 */
[----:B------:R-:W-:Y:S01]  /*24c90*/  FMUL R10, R4, UR8 ;  /* 0x00000008040a7c20 */ /* 0x000fe20008400000 */
[----:B------:R-:W-:Y:S02]  /*24ca0*/  ULDC.64 UR8, c[0x0][0x628] ;  /* 0x00018a0000087ab9 */ /* 0x000fe40000000a00 */
[----:B------:R-:W0:Y:S01]  /*24cb0*/  F2I.U32.TRUNC.NTZ R2, R2 ;  /* 0x0000000200027305 */ /* 0x000e22000020f000 */
[----:B------:R-:W-:-:S04]  /*24cc0*/  ISETP.NE.U32.AND P0, PT, RZ, UR8, PT ;  /* 0x00000008ff007c0c */ /* 0x000fc8000bf05070 */
[----:B------:R-:W-:-:S03]  /*24cd0*/  ISETP.NE.AND.EX P0, PT, RZ, UR9, PT, P0 ;  /* 0x00000009ff007c0c */ /* 0x000fc6000bf05300 */
[----:B------:R-:W2:Y:S01]  /*24ce0*/  F2I.U32.TRUNC.NTZ R10, R10 ;  /* 0x0000000a000a7305 */ /* 0x000ea2000020f000 */
[----:B0-----:R-:W-:Y:S02]  /*24cf0*/  IMAD.MOV R4, RZ, RZ, -R2 ;  /* 0x000000ffff047224 */ /* 0x001fe400078e0a02 */
[----:B------:R-:W-:Y:S02]  /*24d00*/  IMAD.MOV.U32 R2, RZ, RZ, R14 ;  /* 0x000000ffff027224 */ /* 0x000fe400078e000e */
[----:B-1----:R-:W-:Y:S02]  /*24d10*/  IMAD R8, R3, R4, R8 ;  /* 0x0000000403087224 */ /* 0x002fe400078e0208 */
[----:B--2---:R-:W-:-:S04]  /*24d20*/  IMAD.MOV R3, RZ, RZ, -R10 ;  /* 0x000000ffff037224 */ /* 0x004fc800078e0a0a */
[----:B---3--:R-:W-:Y:S02]  /*24d30*/  @P4 IMAD R8, R12, R3, R5 ;  /* 0x000000030c084224 */ /* 0x008fe400078e0205 */
[----:B------:R-:W-:Y:S01]  /*24d40*/  IMAD.MOV.U32 R3, RZ, RZ, R16 ;  /* 0x000000ffff037224 */ /* 0x000fe200078e0010 */
[----:B------:R-:W-:Y:S06]  /*24d50*/  @!P0 BRA `(.L_x_568) ;  /* 0x0000000000288947 */ /* 0x000fec0003800000 */
[----:B------:R-:W-:Y:S02]  /*24d60*/  ULDC UR10, c[0x0][0x634] ;  /* 0x00018d00000a7ab9 */ /* 0x000fe40000000800 */
[----:B------:R-:W-:-:S05]  /*24d70*/  IADD3 R3, P0, R14, UR10, RZ ;  /* 0x0000000a0e037c10 */ /* 0x000fca000ff1e0ff */
[----:B------:R-:W-:-:S04]  /*24d80*/  IMAD.X R11, RZ, RZ, R16, P0 ;  /* 0x000000ffff0b7224 */ /* 0x000fc800000e0610 */
[----:B------:R-:W-:-:S04]  /*24d90*/  IMAD.WIDE.U32 R4, R11, UR8, RZ ;  /* 0x000000080b047c25 */ /* 0x000fc8000f8e00ff */
[----:B------:R-:W-:-:S04]  /*24da0*/  IMAD.WIDE.U32 R4, P0, R3, UR9, R4 ;  /* 0x0000000903047c25 */ /* 0x000fc8000f800004 */
[----:B------:R-:W-:-:S04]  /*24db0*/  IMAD.WIDE.U32 R2, R3, UR8, RZ ;  /* 0x0000000803027c25 */ /* 0x000fc8000f8e00ff */
[----:B------:R-:W-:Y:S01]  /*24dc0*/  IMAD.MOV.U32 R2, RZ, RZ, R5 ;  /* 0x000000ffff027224 */ /* 0x000fe200078e0005 */
[----:B------:R-:W-:Y:S01]  /*24dd0*/  IADD3 RZ, P1, R3, R4, RZ ;  /* 0x0000000403ff7210 */ /* 0x000fe20007f3e0ff */
[----:B------:R-:W-:-:S04]  /*24de0*/  IMAD.X R3, RZ, RZ, RZ, P0 ;  /* 0x000000ffff037224 */ /* 0x000fc800000e06ff */
[----:B------:R-:W-:-:S08]  /*24df0*/  IMAD.WIDE.U32.X R2, R11, UR9, R2, P1 ;  /* 0x000000090b027c25 */ /* 0x000fd000088e0402 */
.L_x_568:
[--C-:B------:R-:W-:Y:S01]  /*24e00*/  SHF.R.U64 R10, R2, UR11, R3.reuse ;  /* 0x0000000b020a7c19 */ /* 0x100fe20008001203 */
[----:B------:R-:W-:Y:S01]  /*24e10*/  ULDC.64 UR8, c[0x0][0x620] ;  /* 0x0001880000087ab9 */ /* 0x000fe20000000a00 */
[----:B------:R-:W-:Y:S01]  /*24e20*/  SHF.R.U32.HI R2, RZ, UR11, R3 ;  /* 0x0000000bff027c19 */ /* 0x000fe20008011603 */
[----:B------:R-:W-:Y:S01]  /*24e30*/  IMAD.MOV.U32 R3, RZ, RZ, R16 ;  /* 0x000000ffff037224 */ /* 0x000fe200078e0010 */
[----:B------:R-:W-:Y:S01]  /*24e40*/  IADD3 R11, P0, RZ, -R10, RZ ;  /* 0x8000000aff0b7210 */ /* 0x000fe20007f1e0ff */
[----:B------:R-:W-:-:S04]  /*24e50*/  ULDC.64 UR10, c[0x0][0x640] ;  /* 0x00019000000a7ab9 */ /* 0x000fc80000000a00 */
[----:B------:R-:W-:Y:S01]  /*24e60*/  IMAD.X R2, RZ, RZ, ~R2, P0 ;  /* 0x000000ffff027224 */ /* 0x000fe200000e0e02 */
[----:B------:R-:W-:-:S03]  /*24e70*/  ISETP.NE.U32.AND P0, PT, RZ, UR10, PT ;  /* 0x0000000aff007c0c */ /* 0x000fc6000bf05070 */
[----:B------:R-:W-:Y:S01]  /*24e80*/  IMAD R2, R2, UR8, RZ ;  /* 0x0000000802027c24 */ /* 0x000fe2000f8e02ff */
[----:B------:R-:W-:-:S03]  /*24e90*/  ISETP.NE.AND.EX P0, PT, RZ, UR11, PT, P0 ;  /* 0x0000000bff007c0c */ /* 0x000fc6000bf05300 */
[----:B------:R-:W-:Y:S02]  /*24ea0*/  IMAD R5, R11, UR9, R2 ;  /* 0x000000090b057c24 */ /* 0x000fe4000f8e0202 */
[----:B------:R-:W-:-:S04]  /*24eb0*/  IMAD.MOV.U32 R2, RZ, RZ, R14 ;  /* 0x000000ffff027224 */ /* 0x000fc800078e000e */
[----:B------:R-:W-:Y:S01]  /*24ec0*/  IMAD.WIDE.U32 R2, R11, UR8, R2 ;  /* 0x000000080b027c25 */ /* 0x000fe2000f8e0002 */
[----:B------:R-:W-:-:S03]  /*24ed0*/  ULDC UR8, c[0x0][0x618] ;  /* 0x0001860000087ab9 */ /* 0x000fc60000000800 */
[----:B------:R-:W-:-:S05]  /*24ee0*/  IMAD.IADD R3, R3, 0x1, R5 ;  /* 0x0000000103037824 */ /* 0x000fca00078e0205 */
[--C-:B------:R-:W-:Y:S02]  /*24ef0*/  SHF.R.U64 R11, R2, UR8, R3.reuse ;  /* 0x00000008020b7c19 */ /* 0x100fe40008001203 */
[----:B------:R-:W-:Y:S01]  /*24f00*/  SHF.R.U32.HI R2, RZ, UR8, R3 ;  /* 0x00000008ff027c19 */ /* 0x000fe20008011603 */
[----:B------:R-:W-:-:S03]  /*24f10*/  ULDC UR8, c[0x0][0x608] ;  /* 0x0001820000087ab9 */ /* 0x000fc60000000800 */
[--C-:B------:R-:W-:Y:S02]  /*24f20*/  SHF.R.U64 R12, R11, UR8, R2.reuse ;  /* 0x000000080b0c7c19 */ /* 0x100fe40008001202 */
[----:B------:R-:W-:Y:S01]  /*24f30*/  SHF.R.U32.HI R3, RZ, UR8, R2 ;  /* 0x00000008ff037c19 */ /* 0x000fe20008011602 */
[----:B------:R-:W-:-:S03]  /*24f40*/  ULDC UR8, c[0x0][0x658] ;  /* 0x0001960000087ab9 */ /* 0x000fc60000000800 */
[--C-:B------:R-:W-:Y:S02]  /*24f50*/  SHF.R.U64 R13, R12, UR8, R3.reuse ;  /* 0x000000080c0d7c19 */ /* 0x100fe40008001203 */
[----:B------:R-:W-:-:S03]  /*24f60*/  SHF.R.U32.HI R14, RZ, UR8, R3 ;  /* 0x00000008ff0e7c19 */ /* 0x000fc60008011603 */
[----:B------:R-:W-:Y:S02]  /*24f70*/  IMAD.MOV.U32 R2, RZ, RZ, R13 ;  /* 0x000000ffff027224 */ /* 0x000fe400078e000d */
        /* <DEDUP_REMOVED lines=12> */
.L_x_569:
[----:B------:R-:W-:Y:S01]  /*25040*/  ULDC UR8, c[0x0][0x648] ;  /* 0x0001920000087ab9 */ /* 0x000fe20000000800 */
[----:B------:R-:W-:Y:S02]  /*25050*/  LOP3.LUT R12, R12, UR20, RZ, 0xc0, !PT ;  /* 0x000000140c0c7c12 */ /* 0x000fe4000f8ec0ff */
[----:B------:R-:W-:Y:S01]  /*25060*/  SHF.R.U64 R3, R2, UR8, R3 ;  /* 0x0000000802037c19 */ /* 0x000fe20008001203 */
[----:B------:R-:W-:-:S04]  /*25070*/  ULDC UR8, c[0x0][0x638] ;  /* 0x00018e0000087ab9 */ /* 0x000fc80000000800 */
[----:B------:R-:W-:Y:S02]  /*25080*/  IMAD.MOV R2, RZ, RZ, -R3 ;  /* 0x000000ffff027224 */ /* 0x000fe400078e0a03 */
[----:B------:R-:W-:Y:S02]  /*25090*/  IMAD R5, R3, UR6, R12 ;  /* 0x0000000603057c24 */ /* 0x000fe4000f8e020c */
[----:B------:R-:W-:Y:S01]  /*250a0*/  IMAD R13, R2, UR8, R13 ;  /* 0x00000008020d7c24 */ /* 0x000fe2000f8e020d */
[----:B------:R-:W-:Y:S01]  /*250b0*/  ULDC UR8, c[0x0][0x610] ;  /* 0x0001840000087ab9 */ /* 0x000fe20000000800 */
[----:B------:R-:W-:Y:S01]  /*250c0*/  LOP3.LUT R2, R11, UR5, RZ, 0xc0, !PT ;  /* 0x000000050b027c12 */ /* 0x000fe2000f8ec0ff */
[----:B------:R-:W-:Y:S01]  /*250d0*/  IMAD R8, R5, UR8, R8 ;  /* 0x0000000805087c24 */ /* 0x000fe2000f8e0208 */
[----:B------:R-:W-:-:S03]  /*250e0*/  ULDC UR8, c[0x0][0x600] ;  /* 0x0001800000087ab9 */ /* 0x000fc60000000800 */
[----:B------:R-:W-:Y:S02]  /*250f0*/  IMAD R13, R13, UR8, R2 ;  /* 0x000000080d0d7c24 */ /* 0x000fe4000f8e0202 */
[----:B------:R-:W-:-:S03]  /*25100*/  IMAD.MOV.U32 R2, RZ, RZ, 0x1 ;  /* 0x00000001ff027424 */ /* 0x000fc600078e00ff */
[----:B------:R-:W-:Y:S02]  /*25110*/  SEL R4, R13, R8, !P4 ;  /* 0x000000080d047207 */ /* 0x000fe40006000000 */
[----:B------:R-:W-:-:S07]  /*25120*/  SEL R5, R8, R13, !P4 ;  /* 0x0000000d08057207 */ /* 0x000fce0006000000 */
.L_x_567:
[----:B------:R-:W-:Y:S05]  /*25130*/  BSYNC B1 ;  /* 0x0000000000017941 */ /* 0x000fea0003800000 */
.L_x_566:
[----:B------:R-:W-:-:S13]  /*25140*/  LOP3.LUT P0, RZ, R2, 0xff, RZ, 0xc0, !PT ;  /* 0x000000ff02ff7812 */ /* 0x000fda000780c0ff */
[----:B------:R-:W-:Y:S05]  /*25150*/  @P0 BRA `(.L_x_570) ;  /* 0xfffffff400280947 */ /* 0x000fea000383ffff */
[----:B------:R-:W-:Y:S05]  /*25160*/  BSYNC B0 ;  /* 0x0000000000007941 */ /* 0x000fea0003800000 */
.L_x_559:
[----:B------:R-:W-:-:S03]  /*25170*/  UMOV UR8, 0xffffffff ;  /* 0xffffffff00087882 */ /* 0x000fc60000000000 */
[----:B------:R-:W-:Y:S05]  /*25180*/  BRA.DIV UR8, `(.L_x_571) ;  /* 0x0000000608947947 */ /* 0x000fea000b800000 */
[----:B------:R-:W-:-:S13]  /*25190*/  ELECT P0, URZ, PT ;  /* 0x00000000003f782f */ /* 0x000fda0003800000 */
.L_x_588:
[----:B------:R-:W-:Y:S04]  /*251a0*/  BSSY B0, `(.L_x_572) ;  /* 0x0000047000007945 */ /* 0x000fe80003800000 */
[----:B------:R-:W-:Y:S05]  /*251b0*/  @!P0 BRA `(.L_x_573) ;  /* 0x0000000400148947 */ /* 0x000fea0003800000 */
[----:B------:R-:W-:-:S04]  /*251c0*/  ULOP3.LUT UR8, UR13, 0x2, URZ, 0xfc, !UPT ;  /* 0x000000020d087892 */ /* 0x000fc8000f8efc3f */
[----:B------:R-:W-:-:S06]  /*251d0*/  UISETP.NE.AND UP0, UPT, UR8, 0x3, UPT ;  /* 0x000000030800788c */ /* 0x000fcc000bf05270 */
[----:B------:R-:W-:-:S13]  /*251e0*/  PLOP3.LUT P0, PT, PT, PT, UP0, 0x80, 0x0 ;  /* 0x000000000000781c */ /* 0x000fda0003f0f008 */
[----:B------:R-:W-:Y:S05]  /*251f0*/  @!P0 BRA `(.L_x_574) ;  /* 0x0000000000048947 */ /* 0x000fea0003800000 */
[----:B------:R-:W-:Y:S01]  /*25200*/  BPT.TRAP 0x1 ;  /* 0x000000040000795c */ /* 0x000fe20000300000 */
.L_x_574:
[----:B------:R-:W0:Y:S01]  /*25210*/  S2R R3, SR_CgaCtaId ;  /* 0x0000000000037919 */ /* 0x000e220000008800 */
[----:B------:R-:W-:Y:S02]  /*25220*/  MOV R0, 0x400 ;  /* 0x0000040000007802 */ /* 0x000fe40000000f00 */
[----:B------:R-:W-:Y:S02]  /*25230*/  SHF.L.U32 R2, R6, 0x1f, RZ ;  /* 0x0000001f06027819 */ /* 0x000fe400000006ff */
[----:B0-----:R-:W-:-:S05]  /*25240*/  LEA R0, R3, R0, 0x18 ;  /* 0x0000000003007211 */ /* 0x001fca00078ec0ff */
[----:B------:R-:W-:-:S04]  /*25250*/  VIADD R0, R0, 0x38 ;  /* 0x0000003800007836 */ /* 0x000fc80000000000 */
[----:B------:R-:W-:-:S04]  /*25260*/  IMAD R3, R7, 0x8, R0 ;  /* 0x0000000807037824 */ /* 0x000fc800078e0200 */
[----:B------:R-:W0:Y:S02]  /*25270*/  SYNCS.PHASECHK.TRANS64.TRYWAIT P0, [R3+URZ], R2 ;  /* 0x00000002030075a7 */ /* 0x000e24000800017f */
[----:B0-----:R-:W-:Y:S05]  /*25280*/  @!P0 BRA `(.L_x_575) ;  /* 0x0000000400748947 */ /* 0x001fea0003800000 */
.L_x_589:
[----:B------:R-:W-:-:S05]  /*25290*/  VIADD R7, R7, 0x1 ;  /* 0x0000000107077836 */ /* 0x000fca0000000000 */
[----:B------:R-:W-:-:S04]  /*252a0*/  ISETP.NE.AND P0, PT, R7, 0x7, PT ;  /* 0x000000070700780c */ /* 0x000fc80003f05270 */
[----:B0-----:R-:W-:Y:S02]  /*252b0*/  SEL R3, RZ, 0x1, P0 ;  /* 0x00000001ff037807 */ /* 0x001fe40000000000 */
[----:B------:R-:W-:Y:S02]  /*252c0*/  SEL R7, R7, RZ, P0 ;  /* 0x000000ff07077207 */ /* 0x000fe40000000000 */
[----:B------:R-:W-:-:S03]  /*252d0*/  LOP3.LUT R6, R6, R3, RZ, 0x3c, !PT ;  /* 0x0000000306067212 */ /* 0x000fc600078e3cff */
[----:B------:R-:W-:Y:S01]  /*252e0*/  IMAD R3, R7, 0x8, R0 ;  /* 0x0000000807037824 */ /* 0x000fe200078e0200 */
[----:B------:R-:W-:-:S04]  /*252f0*/  SHF.L.U32 R2, R6, 0x1f, RZ ;  /* 0x0000001f06027819 */ /* 0x000fc800000006ff */
[----:B------:R-:W0:Y:S02]  /*25300*/  SYNCS.PHASECHK.TRANS64.TRYWAIT P0, [R3+URZ], R2 ;  /* 0x00000002030075a7 */ /* 0x000e24000800017f */
[----:B0-----:R-:W-:Y:S05]  /*25310*/  @!P0 BRA `(.L_x_576) ;  /* 0x0000000400648947 */ /* 0x001fea0003800000 */
.L_x_590:
[----:B0-----:R-:W-:-:S05]  /*25320*/  VIADD R2, R7, 0x1 ;  /* 0x0000000107027836 */ /* 0x001fca0000000000 */
[----:B------:R-:W-:-:S04]  /*25330*/  ISETP.NE.AND P0, PT, R2, 0x7, PT ;  /* 0x000000070200780c */ /* 0x000fc80003f05270 */
[----:B------:R-:W-:Y:S02]  /*25340*/  SEL R3, RZ, 0x1, P0 ;  /* 0x00000001ff037807 */ /* 0x000fe40000000000 */
[----:B------:R-:W-:Y:S02]  /*25350*/  SEL R5, R2, RZ, P0 ;  /* 0x000000ff02057207 */ /* 0x000fe40000000000 */
[----:B------:R-:W-:-:S03]  /*25360*/  LOP3.LUT R6, R6, R3, RZ, 0x3c, !PT ;  /* 0x0000000306067212 */ /* 0x000fc600078e3cff */
[----:B------:R-:W-:Y:S01]  /*25370*/  IMAD R3, R5, 0x8, R0 ;  /* 0x0000000805037824 */ /* 0x000fe200078e0200 */
[----:B------:R-:W-:-:S04]  /*25380*/  SHF.L.U32 R2, R6, 0x1f, RZ ;  /* 0x0000001f06027819 */ /* 0x000fc800000006ff */
[----:B------:R-:W0:Y:S02]  /*25390*/  SYNCS.PHASECHK.TRANS64.TRYWAIT P0, [R3+URZ], R2 ;  /* 0x00000002030075a7 */ /* 0x000e24000800017f */
[----:B0-----:R-:W-:Y:S05]  /*253a0*/  @!P0 BRA `(.L_x_577) ;  /* 0x0000000400548947 */ /* 0x001fea0003800000 */
.L_x_591:
        /* <DEDUP_REMOVED lines=9> */
.L_x_592:
        /* <DEDUP_REMOVED lines=9> */
.L_x_593:
        /* <DEDUP_REMOVED lines=9> */
.L_x_594:
[----:B0-----:R-:W-:-:S05]  /*25560*/  VIADD R2, R5, 0x1 ;  /* 0x0000000105027836 */ /* 0x001fca0000000000 */
[----:B------:R-:W-:-:S04]  /*25570*/  ISETP.NE.AND P0, PT, R2, 0x7, PT ;  /* 0x000000070200780c */ /* 0x000fc80003f05270 */
[----:B------:R-:W-:Y:S02]  /*25580*/  SEL R4, RZ, 0x1, P0 ;  /* 0x00000001ff047807 */ /* 0x000fe40000000000 */
[----:B------:R-:W-:Y:S02]  /*25590*/  SEL R3, R2, RZ, P0 ;  /* 0x000000ff02037207 */ /* 0x000fe40000000000 */
[----:B------:R-:W-:-:S03]  /*255a0*/  LOP3.LUT R4, R7, R4, RZ, 0x3c, !PT ;  /* 0x0000000407047212 */ /* 0x000fc600078e3cff */
[----:B------:R-:W-:Y:S01]  /*255b0*/  IMAD R3, R3, 0x8, R0 ;  /* 0x0000000803037824 */ /* 0x000fe200078e0200 */
[----:B------:R-:W-:-:S07]  /*255c0*/  SHF.L.U32 R0, R4, 0x1f, RZ ;  /* 0x0000001f04007819 */ /* 0x000fce00000006ff */
.L_x_581:
[----:B0-----:R0:W1:Y:S02]  /*255d0*/  SYNCS.PHASECHK.TRANS64.TRYWAIT P0, [R3+URZ], R0 ;  /* 0x00000000030075a7 */ /* 0x001064000800017f */
[----:B-1----:R-:W-:Y:S05]  /*255e0*/  @!P0 NANOSLEEP.SYNCS 0x989680 ;  /* 0x009896800000895d */ /* 0x002fea0003900000 */
[----:B------:R-:W1:Y:S02]  /*255f0*/  @!P0 SYNCS.PHASECHK.TRANS64 P0, [R3+URZ], R0 ;  /* 0x00000000030085a7 */ /* 0x000e64000800007f */
[----:B-1----:R-:W-:Y:S05]  /*25600*/  @!P0 BRA `(.L_x_581) ;  /* 0xfffffffc00f08947 */ /* 0x002fea000383ffff */
.L_x_573:
[----:B------:R-:W-:Y:S05]  /*25610*/  BSYNC B0 ;  /* 0x0000000000007941 */ /* 0x000fea0003800000 */
.L_x_572:
[----:B------:R-:W-:Y:S05]  /*25620*/  EXIT ;  /* 0x000000000000794d */ /* 0x000fea0003800000 */
.L_x_21:
[----:B--2---:R-:W-:-:S04]  /*25630*/  IMAD.U32 R3, RZ, RZ, UR6 ;  /* 0x00000006ff037e24 */ /* 0x004fc8000f8e00ff */
[----:B------:R2:W3:Y:S03]  /*25640*/  SYNCS.PHASECHK.TRANS64.TRYWAIT P0, [R3+URZ], R0 ;  /* 0x00000000030075a7 */ /* 0x0004e6000800017f */
[----:B---3--:R-:W-:Y:S05]  /*25650*/  @!P0 NANOSLEEP.SYNCS 0x989680 ;  /* 0x009896800000895d */ /* 0x008fea0003900000 */
[----:B------:R-:W3:Y:S02]  /*25660*/  @!P0 SYNCS.PHASECHK.TRANS64 P0, [R3+URZ], R0 ;  /* 0x00000000030085a7 */ /* 0x000ee4000800007f */
[----:B---3--:R-:W-:Y:S05]  /*25670*/  @!P0 BRA `(.L_x_21) ;  /* 0xfffffffc00ec8947 */ /* 0x008fea000383ffff */
[----:B------:R-:W-:Y:S05]  /*25680*/  BRA `(.L_x_20) ;  /* 0xfffffdd400f87947 */ /* 0x000fea000383ffff */
.L_x_27:
[----:B-----5:R2:W-:Y:S02]  /*25690*/  STL [R1+0x474], R0 ;  /* 0x0004740001007387 */ /* 0x0205e40000100800 */
[----:B--2---:R-:W-:-:S04]  /*256a0*/  IMAD.U32 R0, RZ, RZ, UR16 ;  /* 0x00000010ff007e24 */ /* 0x004fc8000f8e00ff */
[----:B------:R2:W3:Y:S03]  /*256b0*/  SYNCS.PHASECHK.TRANS64.TRYWAIT P0, [R0+URZ], R2 ;  /* 0x00000002000075a7 */ /* 0x0004e6000800017f */
[----:B---3--:R-:W-:Y:S05]  /*256c0*/  @!P0 NANOSLEEP.SYNCS 0x989680 ;  /* 0x009896800000895d */ /* 0x008fea0003900000 */
[----:B------:R2:W3:Y:S02]  /*256d0*/  @!P0 SYNCS.PHASECHK.TRANS64 P0, [R0+URZ], R2 ;  /* 0x00000002000085a7 */ /* 0x0004e4000800007f */
[----:B--2---:R2:W5:Y:S02]  /*256e0*/  LDL.LU R0, [R1+0x474] ;  /* 0x0004740001007983 */ /* 0x0045640000300800 */
[----:B--23--:R-:W-:Y:S05]  /*256f0*/  @!P0 BRA `(.L_x_27) ;  /* 0xfffffffc00e48947 */ /* 0x00cfea000383ffff */
[----:B------:R-:W-:Y:S05]  /*25700*/  BRA `(.L_x_26) ;  /* 0xfffffe1800c47947 */ /* 0x000fea000383ffff */
.L_x_560:
[----:B------:R-:W-:Y:S01]  /*25710*/  BSSY B1, `(.L_x_582) ;  /* 0x0000006000017945 */ /* 0x000fe20003800000 */
[----:B------:R-:W-:-:S07]  /*25720*/  IMAD.MOV.U32 R2, RZ, RZ, -0x1 ;  /* 0xffffffffff027424 */ /* 0x000fce00078e00ff */
[----:B------:R-:W-:Y:S05]  /*25730*/  WARPSYNC.COLLECTIVE R2, `(.L_x_583) ;  /* 0x00000000020c7348 */ /* 0x000fea0003c00000 */
[----:B------:R-:W-:Y:S02]  /*25740*/  ELECT P0, UR62, PT ;  /* 0x00000000003e782f */ /* 0x000fe40003800000 */
[----:B------:R-:W-:Y:S01]  /*25750*/  MOV R2, UR62 ;  /* 0x0000003e00027c02 */ /* 0x000fe20008000f00 */
[----:B------:R-:W-:Y:S10]  /*25760*/  ENDCOLLECTIVE ;  /* 0x000000000000791b */ /* 0x000ff40003800000 */
.L_x_583:
[----:B------:R-:W-:Y:S05]  /*25770*/  BSYNC B1 ;  /* 0x0000000000017941 */ /* 0x000fea0003800000 */
.L_x_582:
[----:B------:R-:W-:Y:S05]  /*25780*/  BRA `(.L_x_584) ;  /* 0xffffffec00a87947 */ /* 0x000fea000383ffff */
.L_x_563:
[----:B0-----:R0:W1:Y:S02]  /*25790*/  SYNCS.PHASECHK.TRANS64.TRYWAIT P0, [R12+URZ+0x38], R11 ;  /* 0x0000380b0c0075a7 */ /* 0x001064000800017f */
[----:B-1----:R-:W-:Y:S05]  /*257a0*/  @!P0 NANOSLEEP.SYNCS 0x989680 ;  /* 0x009896800000895d */ /* 0x002fea0003900000 */
[----:B------:R-:W1:Y:S02]  /*257b0*/  @!P0 SYNCS.PHASECHK.TRANS64 P0, [R12+URZ+0x38], R11 ;  /* 0x0000380b0c0085a7 */ /* 0x000e64000800007f */
[----:B-1----:R-:W-:Y:S05]  /*257c0*/  @!P0 BRA `(.L_x_563) ;  /* 0xfffffffc00f08947 */ /* 0x002fea000383ffff */
[----:B------:R-:W-:Y:S05]  /*257d0*/  BRA `(.L_x_585) ;  /* 0xffffffec00e07947 */ /* 0x000fea000383ffff */
.L_x_571:
[----:B------:R-:W-:Y:S01]  /*257e0*/  BSSY B0, `(.L_x_586) ;  /* 0x0000006000007945 */ /* 0x000fe20003800000 */
[----:B------:R-:W-:-:S07]  /*257f0*/  IMAD.MOV.U32 R2, RZ, RZ, -0x1 ;  /* 0xffffffffff027424 */ /* 0x000fce00078e00ff */
[----:B------:R-:W-:Y:S05]  /*25800*/  WARPSYNC.COLLECTIVE R2, `(.L_x_587) ;  /* 0x00000000020c7348 */ /* 0x000fea0003c00000 */
[----:B------:R-:W-:Y:S02]  /*25810*/  ELECT P0, UR62, PT ;  /* 0x00000000003e782f */ /* 0x000fe40003800000 */
[----:B------:R-:W-:Y:S01]  /*25820*/  MOV R2, UR62 ;  /* 0x0000003e00027c02 */ /* 0x000fe20008000f00 */
[----:B------:R-:W-:Y:S10]  /*25830*/  ENDCOLLECTIVE ;  /* 0x000000000000791b */ /* 0x000ff40003800000 */
.L_x_587:
[----:B------:R-:W-:Y:S05]  /*25840*/  BSYNC B0 ;  /* 0x0000000000007941 */ /* 0x000fea0003800000 */
.L_x_586:
[----:B------:R-:W-:Y:S05]  /*25850*/  BRA `(.L_x_588) ;  /* 0xfffffff800507947 */ /* 0x000fea000383ffff */
.L_x_575:
[----:B0-----:R0:W1:Y:S02]  /*25860*/  SYNCS.PHASECHK.TRANS64.TRYWAIT P0, [R3+URZ], R2 ;  /* 0x00000002030075a7 */ /* 0x001064000800017f */
[----:B-1----:R-:W-:Y:S05]  /*25870*/  @!P0 NANOSLEEP.SYNCS 0x989680 ;  /* 0x009896800000895d */ /* 0x002fea0003900000 */
[----:B------:R-:W1:Y:S02]  /*25880*/  @!P0 SYNCS.PHASECHK.TRANS64 P0, [R3+URZ], R2 ;  /* 0x00000002030085a7 */ /* 0x000e64000800007f */
[----:B-1----:R-:W-:Y:S05]  /*25890*/  @!P0 BRA `(.L_x_575) ;  /* 0xfffffffc00f08947 */ /* 0x002fea000383ffff */
[----:B------:R-:W-:Y:S05]  /*258a0*/  BRA `(.L_x_589) ;  /* 0xfffffff800787947 */ /* 0x000fea000383ffff */
.L_x_576:
[----:B0-----:R0:W1:Y:S02]  /*258b0*/  SYNCS.PHASECHK.TRANS64.TRYWAIT P0, [R3+URZ], R2 ;  /* 0x00000002030075a7 */ /* 0x001064000800017f */
[----:B-1----:R-:W-:Y:S05]  /*258c0*/  @!P0 NANOSLEEP.SYNCS 0x989680 ;  /* 0x009896800000895d */ /* 0x002fea0003900000 */
[----:B------:R-:W1:Y:S02]  /*258d0*/  @!P0 SYNCS.PHASECHK.TRANS64 P0, [R3+URZ], R2 ;  /* 0x00000002030085a7 */ /* 0x000e64000800007f */
[----:B-1----:R-:W-:Y:S05]  /*258e0*/  @!P0 BRA `(.L_x_576) ;  /* 0xfffffffc00f08947 */ /* 0x002fea000383ffff */
[----:B------:R-:W-:Y:S05]  /*258f0*/  BRA `(.L_x_590) ;  /* 0xfffffff800887947 */ /* 0x000fea000383ffff */
.L_x_577:
[----:B0-----:R0:W1:Y:S02]  /*25900*/  SYNCS.PHASECHK.TRANS64.TRYWAIT P0, [R3+URZ], R2 ;  /* 0x00000002030075a7 */ /* 0x001064000800017f */
[----:B-1----:R-:W-:Y:S05]  /*25910*/  @!P0 NANOSLEEP.SYNCS 0x989680 ;  /* 0x009896800000895d */ /* 0x002fea0003900000 */
[----:B------:R-:W1:Y:S02]  /*25920*/  @!P0 SYNCS.PHASECHK.TRANS64 P0, [R3+URZ], R2 ;  /* 0x00000002030085a7 */ /* 0x000e64000800007f */
[----:B-1----:R-:W-:Y:S05]  /*25930*/  @!P0 BRA `(.L_x_577) ;  /* 0xfffffffc00f08947 */ /* 0x002fea000383ffff */
[----:B------:R-:W-:Y:S05]  /*25940*/  BRA `(.L_x_591) ;  /* 0xfffffff800987947 */ /* 0x000fea000383ffff */
.L_x_578:
[----:B0-----:R0:W1:Y:S02]  /*25950*/  SYNCS.PHASECHK.TRANS64.TRYWAIT P0, [R3+URZ], R2 ;  /* 0x00000002030075a7 */ /* 0x001064000800017f */
[----:B-1----:R-:W-:Y:S05]  /*25960*/  @!P0 NANOSLEEP.SYNCS 0x989680 ;  /* 0x009896800000895d */ /* 0x002fea0003900000 */
[----:B------:R-:W1:Y:S02]  /*25970*/  @!P0 SYNCS.PHASECHK.TRANS64 P0, [R3+URZ], R2 ;  /* 0x00000002030085a7 */ /* 0x000e64000800007f */
[----:B-1----:R-:W-:Y:S05]  /*25980*/  @!P0 BRA `(.L_x_578) ;  /* 0xfffffffc00f08947 */ /* 0x002fea000383ffff */
[----:B------:R-:W-:Y:S05]  /*25990*/  BRA `(.L_x_592) ;  /* 0xfffffff800a87947 */ /* 0x000fea000383ffff */
.L_x_579:
[----:B0-----:R0:W1:Y:S02]  /*259a0*/  SYNCS.PHASECHK.TRANS64.TRYWAIT P0, [R3+URZ], R2 ;  /* 0x00000002030075a7 */ /* 0x001064000800017f */
[----:B-1----:R-:W-:Y:S05]  /*259b0*/  @!P0 NANOSLEEP.SYNCS 0x989680 ;  /* 0x009896800000895d */ /* 0x002fea0003900000 */
[----:B------:R-:W1:Y:S02]  /*259c0*/  @!P0 SYNCS.PHASECHK.TRANS64 P0, [R3+URZ], R2 ;  /* 0x00000002030085a7 */ /* 0x000e64000800007f */
[----:B-1----:R-:W-:Y:S05]  /*259d0*/  @!P0 BRA `(.L_x_579) ;  /* 0xfffffffc00f08947 */ /* 0x002fea000383ffff */
[----:B------:R-:W-:Y:S05]  /*259e0*/  BRA `(.L_x_593) ;  /* 0xfffffff800b87947 */ /* 0x000fea000383ffff */
.L_x_580:
[----:B0-----:R0:W1:Y:S02]  /*259f0*/  SYNCS.PHASECHK.TRANS64.TRYWAIT P0, [R3+URZ], R2 ;  /* 0x00000002030075a7 */ /* 0x001064000800017f */
[----:B-1----:R-:W-:Y:S05]  /*25a00*/  @!P0 NANOSLEEP.SYNCS 0x989680 ;  /* 0x009896800000895d */ /* 0x002fea0003900000 */
[----:B------:R-:W1:Y:S02]  /*25a10*/  @!P0 SYNCS.PHASECHK.TRANS64 P0, [R3+URZ], R2 ;  /* 0x00000002030085a7 */ /* 0x000e64000800007f */
[----:B-1----:R-:W-:Y:S05]  /*25a20*/  @!P0 BRA `(.L_x_580) ;  /* 0xfffffffc00f08947 */ /* 0x002fea000383ffff */
[----:B------:R-:W-:Y:S05]  /*25a30*/  BRA `(.L_x_594) ;  /* 0xfffffff800c87947 */ /* 0x000fea000383ffff */
.L_x_595:
[----:B------:R-:W-:-:S00]  /*25a40*/  BRA `(.L_x_595) ;  /* 0xfffffffc00fc7947 */ /* 0x000fc0000383ffff */
[----:B------:R-:W-:-:S00]  /*25a50*/  NOP ;  /* 0x0000000000007918 */ /* 0x000fc00000000000 */
        /* <DEDUP_REMOVED lines=10> */
.L_x_596:


//--------------------- .nv.shared._ZN7cutlass13device_kernelINS_4gemm6kernel13GemmUniversalIN4cute5tupleIJiiiiEEENS1_10collective13CollectiveMmaINS1_37MainloopSm90TmaGmmaWarpSpecializedFP8ILi7ENS5_IJNS4_1CILi4EEENSA_ILi1EEESC_EEENS1_35KernelTmaWarpSpecializedCooperativeEEENS5_IJNSA_ILi256EEESG_NSA_ILi64EEEEEENS_12float_e5m2_tENS5_IJlSC_lEEESJ_SK_NS4_8TiledMMAINS4_8MMA_AtomIJNS4_4SM904GMMA31MMA_64x256x32_F32E5M2E5M2_SS_TNILNSO_7ScaleInE1ELSQ_1EEEEEENS4_6LayoutINS5_IJNSA_ILi2EEESC_SC_EEENS5_IJSC_NSA_ILi0EEESW_EEEEENS5_IJNS4_10UnderscoreESZ_SZ_EEEEENS4_13SM90_TMA_LOADENS4_14ComposedLayoutINS4_7SwizzleILi2ELi4ELi3EEENS4_18smem_ptr_flag_bitsILi8EEENST_INS5_IJNSA_ILi8EEESH_EEENS5_IJSH_SC_EEEEEEEvNS4_8identityENS4_23SM90_TMA_LOAD_MULTICASTES1C_vS1D_EENS_8epilogue10collective6detail29Sm90TmaWarpSpecializedAdapterINS1H_15DefaultEpilogueISJ_SK_SK_NS1G_6thread17LinearCombinationISJ_Li1EffLNS1L_9ScaleType4KindE0ELNS_15FloatRoundStyleE2ESJ_EENS1_15EpilogueDefaultEEEEEvvEEEEvNT_6ParamsE --------------------------
	.section	.nv.shared._ZN7cutlass13device_kernelINS_4gemm6kernel13GemmUniversalIN4cute5tupleIJiiiiEEENS1_10collective13CollectiveMmaINS1_37MainloopSm90TmaGmmaWarpSpecializedFP8ILi7ENS5_IJNS4_1CILi4EEENSA_ILi1EEESC_EEENS1_35KernelTmaWarpSpecializedCooperativeEEENS5_IJNSA_ILi256EEESG_NSA_ILi64EEEEEENS_12float_e5m2_tENS5_IJlSC_lEEESJ_SK_NS4_8TiledMMAINS4_8MMA_AtomIJNS4_4SM904GMMA31MMA_64x256x32_F32E5M2E5M2_SS_TNILNSO_7ScaleInE1ELSQ_1EEEEEENS4_6LayoutINS5_IJNSA_ILi2EEESC_SC_EEENS5_IJSC_NSA_ILi0EEESW_EEEEENS5_IJNS4_10UnderscoreESZ_SZ_EEEEENS4_13SM90_TMA_LOADENS4_14ComposedLayoutINS4_7SwizzleILi2ELi4ELi3EEENS4_18smem_ptr_flag_bitsILi8EEENST_INS5_IJNSA_ILi8EEESH_EEENS5_IJSH_SC_EEEEEEEvNS4_8identityENS4_23SM90_TMA_LOAD_MULTICASTES1C_vS1D_EENS_8epilogue10collective6detail29Sm90TmaWarpSpecializedAdapterINS1H_15DefaultEpilogueISJ_SK_SK_NS1G_6thread17LinearCombinationISJ_Li1EffLNS1L_9ScaleType4KindE0ELNS_15FloatRoundStyleE2ESJ_EENS1_15EpilogueDefaultEEEEEvvEEEEvNT_6ParamsE,"aw",@nobits
	.sectionflags	@""
	.align	16
	.zero		1024


//--------------------- .nv.shared.reserved.0     --------------------------
	.section	.nv.shared.reserved.0,"aw",@nobits
	.weak		__nv_reservedSMEM_offset_0_alias
	.size		__nv_reservedSMEM_offset_0_alias, 0, 0
	.other		__nv_reservedSMEM_offset_0_alias,@"STO_CUDA_RESERVED_SHARED STV_DEFAULT"
__nv_reservedSMEM_offset_0_alias:
	.zero		0


//--------------------- .nv.global                --------------------------
	.section	.nv.global,"aw",@nobits
.nv.global:
	.type		_ZN40_INTERNAL_5f7f28e3_4_k_cu_4270e27d_274164cute1_E,@object
	.size		_ZN40_INTERNAL_5f7f28e3_4_k_cu_4270e27d_274164cute1_E,(_ZN40_INTERNAL_5f7f28e3_4_k_cu_4270e27d_274164cuda3std3__45__cpo6cbeginE - _ZN40_INTERNAL_5f7f28e3_4_k_cu_4270e27d_274164cute1_E)
_ZN40_INTERNAL_5f7f28e3_4_k_cu_4270e27d_274164cute1_E:
	.zero		1
	.type		_ZN40_INTERNAL_5f7f28e3_4_k_cu_4270e27d_274164cuda3std3__45__cpo6cbeginE,@object
	.size		_ZN40_INTERNAL_5f7f28e3_4_k_cu_4270e27d_274164cuda3std3__45__cpo6cbeginE,(_ZN40_INTERNAL_5f7f28e3_4_k_cu_4270e27d_274164cuda3std3__48in_placeE - _ZN40_INTERNAL_5f7f28e3_4_k_cu_4270e27d_274164cuda3std3__45__cpo6cbeginE)
_ZN40_INTERNAL_5f7f28e3_4_k_cu_4270e27d_274164cuda3std3__45__cpo6cbeginE:
	.zero		1
	.type		_ZN40_INTERNAL_5f7f28e3_4_k_cu_4270e27d_274164cuda3std3__48in_placeE,@object
	.size		_ZN40_INTERNAL_5f7f28e3_4_k_cu_4270e27d_274164cuda3std3__48in_placeE,(_ZN40_INTERNAL_5f7f28e3_4_k_cu_4270e27d_274164cuda3std6ranges3__45__cpo9iter_moveE - _ZN40_INTERNAL_5f7f28e3_4_k_cu_4270e27d_274164cuda3std3__48in_placeE)
_ZN40_INTERNAL_5f7f28e3_4_k_cu_4270e27d_274164cuda3std3__48in_placeE:
	.zero		1
	.type		_ZN40_INTERNAL_5f7f28e3_4_k_cu_4270e27d_274164cuda3std6ranges3__45__cpo9iter_moveE,@object
	.size		_ZN40_INTERNAL_5f7f28e3_4_k_cu_4270e27d_274164cuda3std6ranges3__45__cpo9iter_moveE,(_ZN40_INTERNAL_5f7f28e3_4_k_cu_4270e27d_274164cuda3std3__45__cpo5beginE - _ZN40_INTERNAL_5f7f28e3_4_k_cu_4270e27d_274164cuda3std6ranges3__45__cpo9iter_moveE)
_ZN40_INTERNAL_5f7f28e3_4_k_cu_4270e27d_274164cuda3std6ranges3__45__cpo9iter_moveE:
	.zero		1
	.type		_ZN40_INTERNAL_5f7f28e3_4_k_cu_4270e27d_274164cuda3std3__45__cpo5beginE,@object
	.size		_ZN40_INTERNAL_5f7f28e3_4_k_cu_4270e27d_274164cuda3std3__45__cpo5beginE,(_ZN40_INTERNAL_5f7f28e3_4_k_cu_4270e27d_274164cuda3std3__442_GLOBAL__N__5f7f28e3_4_k_cu_4270e27d_274166ignoreE - _ZN40_INTERNAL_5f7f28e3_4_k_cu_4270e27d_274164cuda3std3__45__cpo5beginE)
_ZN40_INTERNAL_5f7f28e3_4_k_cu_4270e27d_274164cuda3std3__45__cpo5beginE:
	.zero		1
	.type		_ZN40_INTERNAL_5f7f28e3_4_k_cu_4270e27d_274164cuda3std3__442_GLOBAL__N__5f7f28e3_4_k_cu_4270e27d_274166ignoreE,@object
	.size		_ZN40_INTERNAL_5f7f28e3_4_k_cu_4270e27d_274164cuda3std3__442_GLOBAL__N__5f7f28e3_4_k_cu_4270e27d_274166ignoreE,(_ZN40_INTERNAL_5f7f28e3_4_k_cu_4270e27d_274164cute7productE - _ZN40_INTERNAL_5f7f28e3_4_k_cu_4270e27d_274164cuda3std3__442_GLOBAL__N__5f7f28e3_4_k_cu_4270e27d_274166ignoreE)
_ZN40_INTERNAL_5f7f28e3_4_k_cu_4270e27d_274164cuda3std3__442_GLOBAL__N__5f7f28e3_4_k_cu_4270e27d_274166ignoreE:
	.zero		1
	.type		_ZN40_INTERNAL_5f7f28e3_4_k_cu_4270e27d_274164cute7productE,@object
	.size		_ZN40_INTERNAL_5f7f28e3_4_k_cu_4270e27d_274164cute7productE,(_ZN40_INTERNAL_5f7f28e3_4_k_cu_4270e27d_274164cuda3std3__45__cpo3endE - _ZN40_INTERNAL_5f7f28e3_4_k_cu_4270e27d_274164cute7productE)
_ZN40_INTERNAL_5f7f28e3_4_k_cu_4270e27d_274164cute7productE:
	.zero		1
	.type		_ZN40_INTERNAL_5f7f28e3_4_k_cu_4270e27d_274164cuda3std3__45__cpo3endE,@object
	.size		_ZN40_INTERNAL_5f7f28e3_4_k_cu_4270e27d_274164cuda3std3__45__cpo3endE,(_ZN40_INTERNAL_5f7f28e3_4_k_cu_4270e27d_274164cuda3std3__419piecewise_constructE - _ZN40_INTERNAL_5f7f28e3_4_k_cu_4270e27d_274164cuda3std3__45__cpo3endE)
_ZN40_INTERNAL_5f7f28e3_4_k_cu_4270e27d_274164cuda3std3__45__cpo3endE:
	.zero		1
	.type		_ZN40_INTERNAL_5f7f28e3_4_k_cu_4270e27d_274164cuda3std3__419piecewise_constructE,@object
	.size		_ZN40_INTERNAL_5f7f28e3_4_k_cu_4270e27d_274164cuda3std3__419piecewise_constructE,(_ZN40_INTERNAL_5f7f28e3_4_k_cu_4270e27d_274164cuda3std3__45__cpo4cendE - _ZN40_INTERNAL_5f7f28e3_4_k_cu_4270e27d_274164cuda3std3__419piecewise_constructE)
_ZN40_INTERNAL_5f7f28e3_4_k_cu_4270e27d_274164cuda3std3__419piecewise_constructE:
	.zero		1
	.type		_ZN40_INTERNAL_5f7f28e3_4_k_cu_4270e27d_274164cuda3std3__45__cpo4cendE,@object
	.size		_ZN40_INTERNAL_5f7f28e3_4_k_cu_4270e27d_274164cuda3std3__45__cpo4cendE,(_ZN40_INTERNAL_5f7f28e3_4_k_cu_4270e27d_274164cuda3std6ranges3__45__cpo4swapE - _ZN40_INTERNAL_5f7f28e3_4_k_cu_4270e27d_274164cuda3std3__45__cpo4cendE)
_ZN40_INTERNAL_5f7f28e3_4_k_cu_4270e27d_274164cuda3std3__45__cpo4cendE:
	.zero		1
	.type		_ZN40_INTERNAL_5f7f28e3_4_k_cu_4270e27d_274164cuda3std6ranges3__45__cpo4swapE,@object
	.size		_ZN40_INTERNAL_5f7f28e3_4_k_cu_4270e27d_274164cuda3std6ranges3__45__cpo4swapE,(.L_7 - _ZN40_INTERNAL_5f7f28e3_4_k_cu_4270e27d_274164cuda3std6ranges3__45__cpo4swapE)
_ZN40_INTERNAL_5f7f28e3_4_k_cu_4270e27d_274164cuda3std6ranges3__45__cpo4swapE:
	.zero		1
.L_7:


//--------------------- .nv.constant0._ZN7cutlass13device_kernelINS_4gemm6kernel13GemmUniversalIN4cute5tupleIJiiiiEEENS1_10collective13CollectiveMmaINS1_37MainloopSm90TmaGmmaWarpSpecializedFP8ILi7ENS5_IJNS4_1CILi4EEENSA_ILi1EEESC_EEENS1_35KernelTmaWarpSpecializedCooperativeEEENS5_IJNSA_ILi256EEESG_NSA_ILi64EEEEEENS_12float_e5m2_tENS5_IJlSC_lEEESJ_SK_NS4_8TiledMMAINS4_8MMA_AtomIJNS4_4SM904GMMA31MMA_64x256x32_F32E5M2E5M2_SS_TNILNSO_7ScaleInE1ELSQ_1EEEEEENS4_6LayoutINS5_IJNSA_ILi2EEESC_SC_EEENS5_IJSC_NSA_ILi0EEESW_EEEEENS5_IJNS4_10UnderscoreESZ_SZ_EEEEENS4_13SM90_TMA_LOADENS4_14ComposedLayoutINS4_7SwizzleILi2ELi4ELi3EEENS4_18smem_ptr_flag_bitsILi8EEENST_INS5_IJNSA_ILi8EEESH_EEENS5_IJSH_SC_EEEEEEEvNS4_8identityENS4_23SM90_TMA_LOAD_MULTICASTES1C_vS1D_EENS_8epilogue10collective6detail29Sm90TmaWarpSpecializedAdapterINS1H_15DefaultEpilogueISJ_SK_SK_NS1G_6thread17LinearCombinationISJ_Li1EffLNS1L_9ScaleType4KindE0ELNS_15FloatRoundStyleE2ESJ_EENS1_15EpilogueDefaultEEEEEvvEEEEvNT_6ParamsE --------------------------
	.section	.nv.constant0._ZN7cutlass13device_kernelINS_4gemm6kernel13GemmUniversalIN4cute5tupleIJiiiiEEENS1_10collective13CollectiveMmaINS1_37MainloopSm90TmaGmmaWarpSpecializedFP8ILi7ENS5_IJNS4_1CILi4EEENSA_ILi1EEESC_EEENS1_35KernelTmaWarpSpecializedCooperativeEEENS5_IJNSA_ILi256EEESG_NSA_ILi64EEEEEENS_12float_e5m2_tENS5_IJlSC_lEEESJ_SK_NS4_8TiledMMAINS4_8MMA_AtomIJNS4_4SM904GMMA31MMA_64x256x32_F32E5M2E5M2_SS_TNILNSO_7ScaleInE1ELSQ_1EEEEEENS4_6LayoutINS5_IJNSA_ILi2EEESC_SC_EEENS5_IJSC_NSA_ILi0EEESW_EEEEENS5_IJNS4_10UnderscoreESZ_SZ_EEEEENS4_13SM90_TMA_LOADENS4_14ComposedLayoutINS4_7SwizzleILi2ELi4ELi3EEENS4_18smem_ptr_flag_bitsILi8EEENST_INS5_IJNSA_ILi8EEESH_EEENS5_IJSH_SC_EEEEEEEvNS4_8identityENS4_23SM90_TMA_LOAD_MULTICASTES1C_vS1D_EENS_8epilogue10collective6detail29Sm90TmaWarpSpecializedAdapterINS1H_15DefaultEpilogueISJ_SK_SK_NS1G_6thread17LinearCombinationISJ_Li1EffLNS1L_9ScaleType4KindE0ELNS_15FloatRoundStyleE2ESJ_EENS1_15EpilogueDefaultEEEEEvvEEEEvNT_6ParamsE,"a",@progbits
	.sectionflags	@""
	.align	4
.nv.constant0._ZN7cutlass13device_kernelINS_4gemm6kernel13GemmUniversalIN4cute5tupleIJiiiiEEENS1_10collective13CollectiveMmaINS1_37MainloopSm90TmaGmmaWarpSpecializedFP8ILi7ENS5_IJNS4_1CILi4EEENSA_ILi1EEESC_EEENS1_35KernelTmaWarpSpecializedCooperativeEEENS5_IJNSA_ILi256EEESG_NSA_ILi64EEEEEENS_12float_e5m2_tENS5_IJlSC_lEEESJ_SK_NS4_8TiledMMAINS4_8MMA_AtomIJNS4_4SM904GMMA31MMA_64x256x32_F32E5M2E5M2_SS_TNILNSO_7ScaleInE1ELSQ_1EEEEEENS4_6LayoutINS5_IJNSA_ILi2EEESC_SC_EEENS5_IJSC_NSA_ILi0EEESW_EEEEENS5_IJNS4_10UnderscoreESZ_SZ_EEEEENS4_13SM90_TMA_LOADENS4_14ComposedLayoutINS4_7SwizzleILi2ELi4ELi3EEENS4_18smem_ptr_flag_bitsILi8EEENST_INS5_IJNSA_ILi8EEESH_EEENS5_IJSH_SC_EEEEEEEvNS4_8identityENS4_23SM90_TMA_LOAD_MULTICASTES1C_vS1D_EENS_8epilogue10collective6detail29Sm90TmaWarpSpecializedAdapterINS1H_15DefaultEpilogueISJ_SK_SK_NS1G_6thread17LinearCombinationISJ_Li1EffLNS1L_9ScaleType4KindE0ELNS_15FloatRoundStyleE2ESJ_EENS1_15EpilogueDefaultEEEEEvvEEEEvNT_6ParamsE:
	.zero		1664


//--------------------- SYMBOLS --------------------------

	.type		.nv.reservedSmem.offset0,@object
	.size		.nv.reservedSmem.offset0,0x4
